//
// Generated by NVIDIA NVVM Compiler
//
// Compiler Build ID: CL-36424714
// Cuda compilation tools, release 13.0, V13.0.88
// Based on NVVM 20.0.0
//

.version 9.0
.target sm_100
.address_size 64

	// .globl	_Z5sobeliiiPhS_Pi
.extern .shared .align 16 .b8 mask_shared[];

.visible .entry _Z5sobeliiiPhS_Pi(
	.param .u32 _Z5sobeliiiPhS_Pi_param_0,
	.param .u32 _Z5sobeliiiPhS_Pi_param_1,
	.param .u32 _Z5sobeliiiPhS_Pi_param_2,
	.param .u64 .ptr .align 1 _Z5sobeliiiPhS_Pi_param_3,
	.param .u64 .ptr .align 1 _Z5sobeliiiPhS_Pi_param_4,
	.param .u64 .ptr .align 1 _Z5sobeliiiPhS_Pi_param_5
)
{
	.local .align 16 .b8 	__local_depot0[48];
	.reg .b64 	%SP;
	.reg .b64 	%SPL;
	.reg .pred 	%p<89>;
	.reg .b32 	%r<233>;
	.reg .b64 	%rd<53>;
	.reg .b64 	%fd<315>;

	mov.u64 	%SPL, __local_depot0;
	ld.param.u32 	%r8, [_Z5sobeliiiPhS_Pi_param_0];
	ld.param.u64 	%rd26, [_Z5sobeliiiPhS_Pi_param_5];
	add.u64 	%rd1, %SPL, 0;
	mov.f64 	%fd145, 0d0000000000000000;
	st.local.v2.f64 	[%rd1], {%fd145, %fd145};
	st.local.v2.f64 	[%rd1+16], {%fd145, %fd145};
	st.local.v2.f64 	[%rd1+32], {%fd145, %fd145};
	mov.u32 	%r1, %tid.x;
	setp.gt.u32 	%p22, %r1, 49;
	@%p22 bra 	$L__BB0_2;
	cvta.to.global.u64 	%rd28, %rd26;
	mul.wide.u32 	%rd29, %r1, 4;
	add.s64 	%rd30, %rd28, %rd29;
	ld.global.u32 	%r11, [%rd30];
	shl.b32 	%r12, %r1, 2;
	mov.u32 	%r13, mask_shared;
	add.s32 	%r14, %r13, %r12;
	st.shared.u32 	[%r14], %r11;
$L__BB0_2:
	ld.param.u32 	%r220, [_Z5sobeliiiPhS_Pi_param_1];
	mov.u32 	%r15, %ctaid.x;
	mov.u32 	%r16, %ntid.x;
	mad.lo.s32 	%r2, %r15, %r16, %r1;
	setp.ge.s32 	%p23, %r2, %r220;
	setp.lt.s32 	%p24, %r8, 1;
	or.pred  	%p25, %p23, %p24;
	@%p25 bra 	$L__BB0_57;
	mov.b32 	%r231, 0;
	add.s32 	%r20, %r2, -2;
	add.s32 	%r29, %r2, 1;
$L__BB0_4:
	ld.param.u64 	%rd51, [_Z5sobeliiiPhS_Pi_param_3];
	ld.param.u32 	%r225, [_Z5sobeliiiPhS_Pi_param_2];
	ld.param.u32 	%r221, [_Z5sobeliiiPhS_Pi_param_1];
	setp.gt.s32 	%p27, %r2, -1;
	setp.gt.s32 	%p28, %r2, 0;
	add.s32 	%r19, %r231, -2;
	setp.lt.u32 	%p29, %r19, %r8;
	setp.gt.s32 	%p30, %r2, 1;
	setp.lt.s32 	%p31, %r20, %r221;
	and.pred  	%p32, %p30, %p31;
	and.pred  	%p1, %p29, %p32;
	mad.lo.s32 	%r21, %r8, %r20, %r19;
	mul.lo.s32 	%r22, %r21, %r225;
	cvt.s64.s32 	%rd31, %r22;
	cvta.to.global.u64 	%rd32, %rd51;
	add.s64 	%rd2, %rd32, %rd31;
	add.s32 	%r23, %r231, -1;
	setp.lt.u32 	%p33, %r23, %r8;
	and.pred  	%p2, %p33, %p32;
	cvt.s64.s32 	%rd33, %r225;
	add.s64 	%rd3, %rd2, %rd33;
	setp.lt.u32 	%p34, %r231, %r8;
	and.pred  	%p3, %p34, %p32;
	add.s64 	%rd4, %rd3, %rd33;
	add.s32 	%r4, %r231, 1;
	add.s64 	%rd5, %rd4, %rd33;
	add.s32 	%r24, %r231, 2;
	setp.lt.u32 	%p35, %r24, %r8;
	and.pred  	%p4, %p35, %p32;
	and.pred  	%p5, %p29, %p28;
	add.s32 	%r25, %r21, %r8;
	mul.lo.s32 	%r26, %r25, %r225;
	cvt.s64.s32 	%rd34, %r26;
	add.s64 	%rd6, %rd32, %rd34;
	and.pred  	%p6, %p33, %p28;
	add.s64 	%rd7, %rd6, %rd33;
	and.pred  	%p7, %p34, %p28;
	add.s64 	%rd8, %rd7, %rd33;
	add.s64 	%rd9, %rd8, %rd33;
	and.pred  	%p8, %p35, %p28;
	and.pred  	%p9, %p29, %p27;
	add.s32 	%r27, %r25, %r8;
	mul.lo.s32 	%r28, %r27, %r225;
	cvt.s64.s32 	%rd35, %r28;
	add.s64 	%rd10, %rd32, %rd35;
	and.pred  	%p10, %p33, %p27;
	add.s64 	%rd11, %rd10, %rd33;
	and.pred  	%p11, %p34, %p27;
	add.s32 	%r5, %r27, 2;
	add.s64 	%rd12, %rd11, %rd33;
	add.s64 	%rd13, %rd12, %rd33;
	and.pred  	%p12, %p35, %p27;
	add.s64 	%rd14, %rd13, %rd33;
	setp.gt.s32 	%p36, %r2, -2;
	setp.lt.s32 	%p37, %r29, %r221;
	and.pred  	%p38, %p36, %p37;
	and.pred  	%p13, %p29, %p38;
	add.s32 	%r30, %r27, %r8;
	mul.lo.s32 	%r31, %r30, %r225;
	cvt.s64.s32 	%rd36, %r31;
	add.s64 	%rd15, %rd32, %rd36;
	and.pred  	%p14, %p33, %p38;
	add.s64 	%rd16, %rd15, %rd33;
	and.pred  	%p15, %p34, %p38;
	add.s64 	%rd17, %rd16, %rd33;
	add.s64 	%rd18, %rd17, %rd33;
	and.pred  	%p16, %p35, %p38;
	setp.gt.s32 	%p39, %r2, -3;
	add.s32 	%r32, %r2, 2;
	setp.lt.s32 	%p40, %r32, %r221;
	and.pred  	%p41, %p39, %p40;
	and.pred  	%p17, %p29, %p41;
	add.s32 	%r33, %r30, %r8;
	mul.lo.s32 	%r34, %r33, %r225;
	cvt.s64.s32 	%rd37, %r34;
	add.s64 	%rd19, %rd32, %rd37;
	and.pred  	%p18, %p33, %p41;
	add.s64 	%rd20, %rd19, %rd33;
	and.pred  	%p19, %p34, %p41;
	add.s64 	%rd21, %rd20, %rd33;
	add.s64 	%rd22, %rd21, %rd33;
	and.pred  	%p20, %p35, %p41;
	mov.b32 	%r232, 0;
	mov.pred 	%p88, -1;
	not.pred 	%p42, %p1;
	not.pred 	%p43, %p2;
	not.pred 	%p44, %p3;
	not.pred 	%p50, %p4;
	not.pred 	%p51, %p5;
	not.pred 	%p52, %p6;
	not.pred 	%p53, %p7;
	not.pred 	%p57, %p8;
	not.pred 	%p58, %p9;
	not.pred 	%p59, %p10;
	not.pred 	%p60, %p11;
	not.pred 	%p64, %p12;
	not.pred 	%p65, %p13;
	not.pred 	%p66, %p14;
	not.pred 	%p67, %p15;
	not.pred 	%p73, %p16;
	not.pred 	%p74, %p17;
	not.pred 	%p75, %p18;
	not.pred 	%p76, %p19;
	not.pred 	%p82, %p20;
$L__BB0_5:
	mov.pred 	%p21, %p88;
	mul.lo.s32 	%r35, %r232, 3;
	mul.wide.u32 	%rd38, %r35, 8;
	add.s64 	%rd23, %rd1, %rd38;
	mov.b64 	%rd39, 0;
	st.local.u64 	[%rd23+16], %rd39;
	st.local.u64 	[%rd23+8], %rd39;
	st.local.u64 	[%rd23], %rd39;
	mov.u32 	%r36, mask_shared;
	mad.lo.s32 	%r7, %r232, 100, %r36;
	mov.f64 	%fd246, 0d0000000000000000;
	mov.f64 	%fd247, %fd246;
	mov.f64 	%fd248, %fd246;
	@%p42 bra 	$L__BB0_7;
	ld.global.u8 	%r37, [%rd2+2];
	ld.global.u8 	%r38, [%rd2+1];
	ld.global.u8 	%r39, [%rd2];
	ld.shared.u32 	%r40, [%r7];
	mul.lo.s32 	%r41, %r40, %r37;
	cvt.rn.f64.s32 	%fd248, %r41;
	st.local.f64 	[%rd23+16], %fd248;
	mul.lo.s32 	%r42, %r40, %r38;
	cvt.rn.f64.s32 	%fd247, %r42;
	st.local.f64 	[%rd23+8], %fd247;
	mul.lo.s32 	%r43, %r40, %r39;
	cvt.rn.f64.s32 	%fd246, %r43;
	st.local.f64 	[%rd23], %fd246;
$L__BB0_7:
	@%p43 bra 	$L__BB0_9;
	ld.global.u8 	%r44, [%rd3+2];
	ld.global.u8 	%r45, [%rd3+1];
	ld.global.u8 	%r46, [%rd3];
	ld.shared.u32 	%r47, [%r7+20];
	mul.lo.s32 	%r48, %r47, %r44;
	cvt.rn.f64.s32 	%fd147, %r48;
	add.f64 	%fd248, %fd248, %fd147;
	st.local.f64 	[%rd23+16], %fd248;
	mul.lo.s32 	%r49, %r47, %r45;
	cvt.rn.f64.s32 	%fd148, %r49;
	add.f64 	%fd247, %fd247, %fd148;
	st.local.f64 	[%rd23+8], %fd247;
	mul.lo.s32 	%r50, %r47, %r46;
	cvt.rn.f64.s32 	%fd149, %r50;
	add.f64 	%fd246, %fd246, %fd149;
	st.local.f64 	[%rd23], %fd246;
$L__BB0_9:
	@%p44 bra 	$L__BB0_11;
	ld.global.u8 	%r51, [%rd4+2];
	ld.global.u8 	%r52, [%rd4+1];
	ld.global.u8 	%r53, [%rd4];
	ld.shared.u32 	%r54, [%r7+40];
	mul.lo.s32 	%r55, %r54, %r51;
	cvt.rn.f64.s32 	%fd150, %r55;
	add.f64 	%fd248, %fd248, %fd150;
	st.local.f64 	[%rd23+16], %fd248;
	mul.lo.s32 	%r56, %r54, %r52;
	cvt.rn.f64.s32 	%fd151, %r56;
	add.f64 	%fd247, %fd247, %fd151;
	st.local.f64 	[%rd23+8], %fd247;
	mul.lo.s32 	%r57, %r54, %r53;
	cvt.rn.f64.s32 	%fd152, %r57;
	add.f64 	%fd246, %fd246, %fd152;
	st.local.f64 	[%rd23], %fd246;
$L__BB0_11:
	ld.param.u32 	%r222, [_Z5sobeliiiPhS_Pi_param_1];
	setp.ge.u32 	%p45, %r4, %r8;
	setp.lt.s32 	%p46, %r2, 2;
	add.s32 	%r58, %r2, -2;
	setp.ge.s32 	%p47, %r58, %r222;
	or.pred  	%p48, %p46, %p47;
	or.pred  	%p49, %p45, %p48;
	@%p49 bra 	$L__BB0_13;
	ld.global.u8 	%r59, [%rd5+2];
	ld.global.u8 	%r60, [%rd5+1];
	ld.global.u8 	%r61, [%rd5];
	ld.shared.u32 	%r62, [%r7+60];
	mul.lo.s32 	%r63, %r62, %r59;
	cvt.rn.f64.s32 	%fd153, %r63;
	add.f64 	%fd248, %fd248, %fd153;
	st.local.f64 	[%rd23+16], %fd248;
	mul.lo.s32 	%r64, %r62, %r60;
	cvt.rn.f64.s32 	%fd154, %r64;
	add.f64 	%fd247, %fd247, %fd154;
	st.local.f64 	[%rd23+8], %fd247;
	mul.lo.s32 	%r65, %r62, %r61;
	cvt.rn.f64.s32 	%fd155, %r65;
	add.f64 	%fd246, %fd246, %fd155;
	st.local.f64 	[%rd23], %fd246;
$L__BB0_13:
	@%p50 bra 	$L__BB0_15;
	ld.param.u32 	%r226, [_Z5sobeliiiPhS_Pi_param_2];
	cvt.s64.s32 	%rd40, %r226;
	add.s64 	%rd41, %rd5, %rd40;
	ld.global.u8 	%r66, [%rd41+2];
	ld.global.u8 	%r67, [%rd41+1];
	ld.global.u8 	%r68, [%rd41];
	ld.shared.u32 	%r69, [%r7+80];
	mul.lo.s32 	%r70, %r69, %r66;
	cvt.rn.f64.s32 	%fd156, %r70;
	add.f64 	%fd248, %fd248, %fd156;
	st.local.f64 	[%rd23+16], %fd248;
	mul.lo.s32 	%r71, %r69, %r67;
	cvt.rn.f64.s32 	%fd157, %r71;
	add.f64 	%fd247, %fd247, %fd157;
	st.local.f64 	[%rd23+8], %fd247;
	mul.lo.s32 	%r72, %r69, %r68;
	cvt.rn.f64.s32 	%fd158, %r72;
	add.f64 	%fd246, %fd246, %fd158;
	st.local.f64 	[%rd23], %fd246;
$L__BB0_15:
	@%p51 bra 	$L__BB0_17;
	ld.global.u8 	%r73, [%rd6+2];
	ld.global.u8 	%r74, [%rd6+1];
	ld.global.u8 	%r75, [%rd6];
	ld.shared.u32 	%r76, [%r7+4];
	mul.lo.s32 	%r77, %r76, %r73;
	cvt.rn.f64.s32 	%fd159, %r77;
	add.f64 	%fd248, %fd248, %fd159;
	st.local.f64 	[%rd23+16], %fd248;
	mul.lo.s32 	%r78, %r76, %r74;
	cvt.rn.f64.s32 	%fd160, %r78;
	add.f64 	%fd247, %fd247, %fd160;
	st.local.f64 	[%rd23+8], %fd247;
	mul.lo.s32 	%r79, %r76, %r75;
	cvt.rn.f64.s32 	%fd161, %r79;
	add.f64 	%fd246, %fd246, %fd161;
	st.local.f64 	[%rd23], %fd246;
$L__BB0_17:
	@%p52 bra 	$L__BB0_19;
	ld.global.u8 	%r80, [%rd7+2];
	ld.global.u8 	%r81, [%rd7+1];
	ld.global.u8 	%r82, [%rd7];
	ld.shared.u32 	%r83, [%r7+24];
	mul.lo.s32 	%r84, %r83, %r80;
	cvt.rn.f64.s32 	%fd162, %r84;
	add.f64 	%fd248, %fd248, %fd162;
	st.local.f64 	[%rd23+16], %fd248;
	mul.lo.s32 	%r85, %r83, %r81;
	cvt.rn.f64.s32 	%fd163, %r85;
	add.f64 	%fd247, %fd247, %fd163;
	st.local.f64 	[%rd23+8], %fd247;
	mul.lo.s32 	%r86, %r83, %r82;
	cvt.rn.f64.s32 	%fd164, %r86;
	add.f64 	%fd246, %fd246, %fd164;
	st.local.f64 	[%rd23], %fd246;
$L__BB0_19:
	@%p53 bra 	$L__BB0_21;
	ld.global.u8 	%r87, [%rd8+2];
	ld.global.u8 	%r88, [%rd8+1];
	ld.global.u8 	%r89, [%rd8];
	ld.shared.u32 	%r90, [%r7+44];
	mul.lo.s32 	%r91, %r90, %r87;
	cvt.rn.f64.s32 	%fd165, %r91;
	add.f64 	%fd248, %fd248, %fd165;
	st.local.f64 	[%rd23+16], %fd248;
	mul.lo.s32 	%r92, %r90, %r88;
	cvt.rn.f64.s32 	%fd166, %r92;
	add.f64 	%fd247, %fd247, %fd166;
	st.local.f64 	[%rd23+8], %fd247;
	mul.lo.s32 	%r93, %r90, %r89;
	cvt.rn.f64.s32 	%fd167, %r93;
	add.f64 	%fd246, %fd246, %fd167;
	st.local.f64 	[%rd23], %fd246;
$L__BB0_21:
	setp.ge.u32 	%p54, %r4, %r8;
	setp.lt.s32 	%p55, %r2, 1;
	or.pred  	%p56, %p54, %p55;
	@%p56 bra 	$L__BB0_23;
	ld.global.u8 	%r94, [%rd9+2];
	ld.global.u8 	%r95, [%rd9+1];
	ld.global.u8 	%r96, [%rd9];
	ld.shared.u32 	%r97, [%r7+64];
	mul.lo.s32 	%r98, %r97, %r94;
	cvt.rn.f64.s32 	%fd168, %r98;
	add.f64 	%fd248, %fd248, %fd168;
	st.local.f64 	[%rd23+16], %fd248;
	mul.lo.s32 	%r99, %r97, %r95;
	cvt.rn.f64.s32 	%fd169, %r99;
	add.f64 	%fd247, %fd247, %fd169;
	st.local.f64 	[%rd23+8], %fd247;
	mul.lo.s32 	%r100, %r97, %r96;
	cvt.rn.f64.s32 	%fd170, %r100;
	add.f64 	%fd246, %fd246, %fd170;
	st.local.f64 	[%rd23], %fd246;
$L__BB0_23:
	@%p57 bra 	$L__BB0_25;
	ld.param.u32 	%r227, [_Z5sobeliiiPhS_Pi_param_2];
	cvt.s64.s32 	%rd42, %r227;
	add.s64 	%rd43, %rd9, %rd42;
	ld.global.u8 	%r101, [%rd43+2];
	ld.global.u8 	%r102, [%rd43+1];
	ld.global.u8 	%r103, [%rd43];
	ld.shared.u32 	%r104, [%r7+84];
	mul.lo.s32 	%r105, %r104, %r101;
	cvt.rn.f64.s32 	%fd171, %r105;
	add.f64 	%fd248, %fd248, %fd171;
	st.local.f64 	[%rd23+16], %fd248;
	mul.lo.s32 	%r106, %r104, %r102;
	cvt.rn.f64.s32 	%fd172, %r106;
	add.f64 	%fd247, %fd247, %fd172;
	st.local.f64 	[%rd23+8], %fd247;
	mul.lo.s32 	%r107, %r104, %r103;
	cvt.rn.f64.s32 	%fd173, %r107;
	add.f64 	%fd246, %fd246, %fd173;
	st.local.f64 	[%rd23], %fd246;
$L__BB0_25:
	@%p58 bra 	$L__BB0_27;
	ld.global.u8 	%r108, [%rd10+2];
	ld.global.u8 	%r109, [%rd10+1];
	ld.global.u8 	%r110, [%rd10];
	ld.shared.u32 	%r111, [%r7+8];
	mul.lo.s32 	%r112, %r111, %r108;
	cvt.rn.f64.s32 	%fd174, %r112;
	add.f64 	%fd248, %fd248, %fd174;
	st.local.f64 	[%rd23+16], %fd248;
	mul.lo.s32 	%r113, %r111, %r109;
	cvt.rn.f64.s32 	%fd175, %r113;
	add.f64 	%fd247, %fd247, %fd175;
	st.local.f64 	[%rd23+8], %fd247;
	mul.lo.s32 	%r114, %r111, %r110;
	cvt.rn.f64.s32 	%fd176, %r114;
	add.f64 	%fd246, %fd246, %fd176;
	st.local.f64 	[%rd23], %fd246;
$L__BB0_27:
	@%p59 bra 	$L__BB0_29;
	ld.global.u8 	%r115, [%rd11+2];
	ld.global.u8 	%r116, [%rd11+1];
	ld.global.u8 	%r117, [%rd11];
	ld.shared.u32 	%r118, [%r7+28];
	mul.lo.s32 	%r119, %r118, %r115;
	cvt.rn.f64.s32 	%fd177, %r119;
	add.f64 	%fd248, %fd248, %fd177;
	st.local.f64 	[%rd23+16], %fd248;
	mul.lo.s32 	%r120, %r118, %r116;
	cvt.rn.f64.s32 	%fd178, %r120;
	add.f64 	%fd247, %fd247, %fd178;
	st.local.f64 	[%rd23+8], %fd247;
	mul.lo.s32 	%r121, %r118, %r117;
	cvt.rn.f64.s32 	%fd179, %r121;
	add.f64 	%fd246, %fd246, %fd179;
	st.local.f64 	[%rd23], %fd246;
$L__BB0_29:
	@%p60 bra 	$L__BB0_31;
	ld.global.u8 	%r122, [%rd12+2];
	ld.global.u8 	%r123, [%rd12+1];
	ld.global.u8 	%r124, [%rd12];
	ld.shared.u32 	%r125, [%r7+48];
	mul.lo.s32 	%r126, %r125, %r122;
	cvt.rn.f64.s32 	%fd180, %r126;
	add.f64 	%fd248, %fd248, %fd180;
	st.local.f64 	[%rd23+16], %fd248;
	mul.lo.s32 	%r127, %r125, %r123;
	cvt.rn.f64.s32 	%fd181, %r127;
	add.f64 	%fd247, %fd247, %fd181;
	st.local.f64 	[%rd23+8], %fd247;
	mul.lo.s32 	%r128, %r125, %r124;
	cvt.rn.f64.s32 	%fd182, %r128;
	add.f64 	%fd246, %fd246, %fd182;
	st.local.f64 	[%rd23], %fd246;
$L__BB0_31:
	setp.ge.u32 	%p61, %r4, %r8;
	setp.lt.s32 	%p62, %r2, 0;
	or.pred  	%p63, %p61, %p62;
	@%p63 bra 	$L__BB0_33;
	ld.global.u8 	%r129, [%rd13+2];
	ld.global.u8 	%r130, [%rd13+1];
	ld.global.u8 	%r131, [%rd13];
	ld.shared.u32 	%r132, [%r7+68];
	mul.lo.s32 	%r133, %r132, %r129;
	cvt.rn.f64.s32 	%fd183, %r133;
	add.f64 	%fd248, %fd248, %fd183;
	st.local.f64 	[%rd23+16], %fd248;
	mul.lo.s32 	%r134, %r132, %r130;
	cvt.rn.f64.s32 	%fd184, %r134;
	add.f64 	%fd247, %fd247, %fd184;
	st.local.f64 	[%rd23+8], %fd247;
	mul.lo.s32 	%r135, %r132, %r131;
	cvt.rn.f64.s32 	%fd185, %r135;
	add.f64 	%fd246, %fd246, %fd185;
	st.local.f64 	[%rd23], %fd246;
$L__BB0_33:
	@%p64 bra 	$L__BB0_35;
	ld.global.u8 	%r136, [%rd14+2];
	ld.global.u8 	%r137, [%rd14+1];
	ld.global.u8 	%r138, [%rd14];
	ld.shared.u32 	%r139, [%r7+88];
	mul.lo.s32 	%r140, %r139, %r136;
	cvt.rn.f64.s32 	%fd186, %r140;
	add.f64 	%fd248, %fd248, %fd186;
	st.local.f64 	[%rd23+16], %fd248;
	mul.lo.s32 	%r141, %r139, %r137;
	cvt.rn.f64.s32 	%fd187, %r141;
	add.f64 	%fd247, %fd247, %fd187;
	st.local.f64 	[%rd23+8], %fd247;
	mul.lo.s32 	%r142, %r139, %r138;
	cvt.rn.f64.s32 	%fd188, %r142;
	add.f64 	%fd246, %fd246, %fd188;
	st.local.f64 	[%rd23], %fd246;
$L__BB0_35:
	@%p65 bra 	$L__BB0_37;
	ld.global.u8 	%r143, [%rd15+2];
	ld.global.u8 	%r144, [%rd15+1];
	ld.global.u8 	%r145, [%rd15];
	ld.shared.u32 	%r146, [%r7+12];
	mul.lo.s32 	%r147, %r146, %r143;
	cvt.rn.f64.s32 	%fd189, %r147;
	add.f64 	%fd248, %fd248, %fd189;
	st.local.f64 	[%rd23+16], %fd248;
	mul.lo.s32 	%r148, %r146, %r144;
	cvt.rn.f64.s32 	%fd190, %r148;
	add.f64 	%fd247, %fd247, %fd190;
	st.local.f64 	[%rd23+8], %fd247;
	mul.lo.s32 	%r149, %r146, %r145;
	cvt.rn.f64.s32 	%fd191, %r149;
	add.f64 	%fd246, %fd246, %fd191;
	st.local.f64 	[%rd23], %fd246;
$L__BB0_37:
	@%p66 bra 	$L__BB0_39;
	ld.global.u8 	%r150, [%rd16+2];
	ld.global.u8 	%r151, [%rd16+1];
	ld.global.u8 	%r152, [%rd16];
	ld.shared.u32 	%r153, [%r7+32];
	mul.lo.s32 	%r154, %r153, %r150;
	cvt.rn.f64.s32 	%fd192, %r154;
	add.f64 	%fd248, %fd248, %fd192;
	st.local.f64 	[%rd23+16], %fd248;
	mul.lo.s32 	%r155, %r153, %r151;
	cvt.rn.f64.s32 	%fd193, %r155;
	add.f64 	%fd247, %fd247, %fd193;
	st.local.f64 	[%rd23+8], %fd247;
	mul.lo.s32 	%r156, %r153, %r152;
	cvt.rn.f64.s32 	%fd194, %r156;
	add.f64 	%fd246, %fd246, %fd194;
	st.local.f64 	[%rd23], %fd246;
$L__BB0_39:
	@%p67 bra 	$L__BB0_41;
	ld.global.u8 	%r157, [%rd17+2];
	ld.global.u8 	%r158, [%rd17+1];
	ld.global.u8 	%r159, [%rd17];
	ld.shared.u32 	%r160, [%r7+52];
	mul.lo.s32 	%r161, %r160, %r157;
	cvt.rn.f64.s32 	%fd195, %r161;
	add.f64 	%fd248, %fd248, %fd195;
	st.local.f64 	[%rd23+16], %fd248;
	mul.lo.s32 	%r162, %r160, %r158;
	cvt.rn.f64.s32 	%fd196, %r162;
	add.f64 	%fd247, %fd247, %fd196;
	st.local.f64 	[%rd23+8], %fd247;
	mul.lo.s32 	%r163, %r160, %r159;
	cvt.rn.f64.s32 	%fd197, %r163;
	add.f64 	%fd246, %fd246, %fd197;
	st.local.f64 	[%rd23], %fd246;
$L__BB0_41:
	ld.param.u32 	%r223, [_Z5sobeliiiPhS_Pi_param_1];
	setp.ge.u32 	%p68, %r4, %r8;
	setp.lt.s32 	%p69, %r2, -1;
	add.s32 	%r164, %r2, 1;
	setp.ge.s32 	%p70, %r164, %r223;
	or.pred  	%p71, %p69, %p70;
	or.pred  	%p72, %p68, %p71;
	@%p72 bra 	$L__BB0_43;
	ld.global.u8 	%r165, [%rd18+2];
	ld.global.u8 	%r166, [%rd18+1];
	ld.global.u8 	%r167, [%rd18];
	ld.shared.u32 	%r168, [%r7+72];
	mul.lo.s32 	%r169, %r168, %r165;
	cvt.rn.f64.s32 	%fd198, %r169;
	add.f64 	%fd248, %fd248, %fd198;
	st.local.f64 	[%rd23+16], %fd248;
	mul.lo.s32 	%r170, %r168, %r166;
	cvt.rn.f64.s32 	%fd199, %r170;
	add.f64 	%fd247, %fd247, %fd199;
	st.local.f64 	[%rd23+8], %fd247;
	mul.lo.s32 	%r171, %r168, %r167;
	cvt.rn.f64.s32 	%fd200, %r171;
	add.f64 	%fd246, %fd246, %fd200;
	st.local.f64 	[%rd23], %fd246;
$L__BB0_43:
	@%p73 bra 	$L__BB0_45;
	ld.param.u32 	%r228, [_Z5sobeliiiPhS_Pi_param_2];
	cvt.s64.s32 	%rd44, %r228;
	add.s64 	%rd45, %rd18, %rd44;
	ld.global.u8 	%r172, [%rd45+2];
	ld.global.u8 	%r173, [%rd45+1];
	ld.global.u8 	%r174, [%rd45];
	ld.shared.u32 	%r175, [%r7+92];
	mul.lo.s32 	%r176, %r175, %r172;
	cvt.rn.f64.s32 	%fd201, %r176;
	add.f64 	%fd248, %fd248, %fd201;
	st.local.f64 	[%rd23+16], %fd248;
	mul.lo.s32 	%r177, %r175, %r173;
	cvt.rn.f64.s32 	%fd202, %r177;
	add.f64 	%fd247, %fd247, %fd202;
	st.local.f64 	[%rd23+8], %fd247;
	mul.lo.s32 	%r178, %r175, %r174;
	cvt.rn.f64.s32 	%fd203, %r178;
	add.f64 	%fd246, %fd246, %fd203;
	st.local.f64 	[%rd23], %fd246;
$L__BB0_45:
	@%p74 bra 	$L__BB0_47;
	ld.global.u8 	%r179, [%rd19+2];
	ld.global.u8 	%r180, [%rd19+1];
	ld.global.u8 	%r181, [%rd19];
	ld.shared.u32 	%r182, [%r7+16];
	mul.lo.s32 	%r183, %r182, %r179;
	cvt.rn.f64.s32 	%fd204, %r183;
	add.f64 	%fd248, %fd248, %fd204;
	st.local.f64 	[%rd23+16], %fd248;
	mul.lo.s32 	%r184, %r182, %r180;
	cvt.rn.f64.s32 	%fd205, %r184;
	add.f64 	%fd247, %fd247, %fd205;
	st.local.f64 	[%rd23+8], %fd247;
	mul.lo.s32 	%r185, %r182, %r181;
	cvt.rn.f64.s32 	%fd206, %r185;
	add.f64 	%fd246, %fd246, %fd206;
	st.local.f64 	[%rd23], %fd246;
$L__BB0_47:
	@%p75 bra 	$L__BB0_49;
	ld.global.u8 	%r186, [%rd20+2];
	ld.global.u8 	%r187, [%rd20+1];
	ld.global.u8 	%r188, [%rd20];
	ld.shared.u32 	%r189, [%r7+36];
	mul.lo.s32 	%r190, %r189, %r186;
	cvt.rn.f64.s32 	%fd207, %r190;
	add.f64 	%fd248, %fd248, %fd207;
	st.local.f64 	[%rd23+16], %fd248;
	mul.lo.s32 	%r191, %r189, %r187;
	cvt.rn.f64.s32 	%fd208, %r191;
	add.f64 	%fd247, %fd247, %fd208;
	st.local.f64 	[%rd23+8], %fd247;
	mul.lo.s32 	%r192, %r189, %r188;
	cvt.rn.f64.s32 	%fd209, %r192;
	add.f64 	%fd246, %fd246, %fd209;
	st.local.f64 	[%rd23], %fd246;
$L__BB0_49:
	@%p76 bra 	$L__BB0_51;
	ld.global.u8 	%r193, [%rd21+2];
	ld.global.u8 	%r194, [%rd21+1];
	ld.global.u8 	%r195, [%rd21];
	ld.shared.u32 	%r196, [%r7+56];
	mul.lo.s32 	%r197, %r196, %r193;
	cvt.rn.f64.s32 	%fd210, %r197;
	add.f64 	%fd248, %fd248, %fd210;
	st.local.f64 	[%rd23+16], %fd248;
	mul.lo.s32 	%r198, %r196, %r194;
	cvt.rn.f64.s32 	%fd211, %r198;
	add.f64 	%fd247, %fd247, %fd211;
	st.local.f64 	[%rd23+8], %fd247;
	mul.lo.s32 	%r199, %r196, %r195;
	cvt.rn.f64.s32 	%fd212, %r199;
	add.f64 	%fd246, %fd246, %fd212;
	st.local.f64 	[%rd23], %fd246;
$L__BB0_51:
	ld.param.u32 	%r224, [_Z5sobeliiiPhS_Pi_param_1];
	setp.ge.u32 	%p77, %r4, %r8;
	setp.lt.s32 	%p78, %r2, -2;
	add.s32 	%r200, %r2, 2;
	setp.ge.s32 	%p79, %r200, %r224;
	or.pred  	%p80, %p78, %p79;
	or.pred  	%p81, %p77, %p80;
	@%p81 bra 	$L__BB0_53;
	ld.global.u8 	%r201, [%rd22+2];
	ld.global.u8 	%r202, [%rd22+1];
	ld.global.u8 	%r203, [%rd22];
	ld.shared.u32 	%r204, [%r7+76];
	mul.lo.s32 	%r205, %r204, %r201;
	cvt.rn.f64.s32 	%fd213, %r205;
	add.f64 	%fd248, %fd248, %fd213;
	st.local.f64 	[%rd23+16], %fd248;
	mul.lo.s32 	%r206, %r204, %r202;
	cvt.rn.f64.s32 	%fd214, %r206;
	add.f64 	%fd247, %fd247, %fd214;
	st.local.f64 	[%rd23+8], %fd247;
	mul.lo.s32 	%r207, %r204, %r203;
	cvt.rn.f64.s32 	%fd215, %r207;
	add.f64 	%fd246, %fd246, %fd215;
	st.local.f64 	[%rd23], %fd246;
$L__BB0_53:
	@%p82 bra 	$L__BB0_55;
	ld.param.u32 	%r229, [_Z5sobeliiiPhS_Pi_param_2];
	cvt.s64.s32 	%rd46, %r229;
	add.s64 	%rd47, %rd22, %rd46;
	ld.global.u8 	%r208, [%rd47+2];
	ld.global.u8 	%r209, [%rd47+1];
	ld.global.u8 	%r210, [%rd47];
	ld.shared.u32 	%r211, [%r7+96];
	mul.lo.s32 	%r212, %r211, %r208;
	cvt.rn.f64.s32 	%fd216, %r212;
	add.f64 	%fd217, %fd248, %fd216;
	st.local.f64 	[%rd23+16], %fd217;
	mul.lo.s32 	%r213, %r211, %r209;
	cvt.rn.f64.s32 	%fd218, %r213;
	add.f64 	%fd219, %fd247, %fd218;
	st.local.f64 	[%rd23+8], %fd219;
	mul.lo.s32 	%r214, %r211, %r210;
	cvt.rn.f64.s32 	%fd220, %r214;
	add.f64 	%fd221, %fd246, %fd220;
	st.local.f64 	[%rd23], %fd221;
$L__BB0_55:
	mov.b32 	%r232, 1;
	mov.pred 	%p88, 0;
	@%p21 bra 	$L__BB0_5;
	ld.param.u64 	%rd52, [_Z5sobeliiiPhS_Pi_param_4];
	ld.param.u32 	%r230, [_Z5sobeliiiPhS_Pi_param_2];
	ld.local.v2.f64 	{%fd222, %fd223}, [%rd1+16];
	ld.local.v2.f64 	{%fd224, %fd225}, [%rd1];
	ld.local.v2.f64 	{%fd226, %fd227}, [%rd1+32];
	mul.f64 	%fd228, %fd227, %fd227;
	fma.rn.f64 	%fd229, %fd222, %fd222, %fd228;
	mul.f64 	%fd230, %fd226, %fd226;
	fma.rn.f64 	%fd231, %fd225, %fd225, %fd230;
	mul.f64 	%fd232, %fd223, %fd223;
	fma.rn.f64 	%fd233, %fd224, %fd224, %fd232;
	sqrt.rn.f64 	%fd234, %fd229;
	mul.f64 	%fd235, %fd234, 0d3FC0000000000000;
	sqrt.rn.f64 	%fd236, %fd231;
	mul.f64 	%fd237, %fd236, 0d3FC0000000000000;
	sqrt.rn.f64 	%fd238, %fd233;
	mul.f64 	%fd239, %fd238, 0d3FC0000000000000;
	setp.gt.f64 	%p84, %fd235, 0d406FE00000000000;
	selp.f64 	%fd240, 0d406FE00000000000, %fd235, %p84;
	cvt.rzi.u32.f64 	%r216, %fd240;
	setp.gt.f64 	%p85, %fd237, 0d406FE00000000000;
	selp.f64 	%fd241, 0d406FE00000000000, %fd237, %p85;
	cvt.rzi.u32.f64 	%r217, %fd241;
	setp.gt.f64 	%p86, %fd239, 0d406FE00000000000;
	selp.f64 	%fd242, 0d406FE00000000000, %fd239, %p86;
	cvt.rzi.u32.f64 	%r218, %fd242;
	mul.lo.s32 	%r219, %r5, %r230;
	cvt.s64.s32 	%rd48, %r219;
	cvta.to.global.u64 	%rd49, %rd52;
	add.s64 	%rd50, %rd49, %rd48;
	st.global.u8 	[%rd50+2], %r216;
	st.global.u8 	[%rd50+1], %r217;
	st.global.u8 	[%rd50], %r218;
	setp.ne.s32 	%p87, %r4, %r8;
	mov.u32 	%r231, %r4;
	@%p87 bra 	$L__BB0_4;
$L__BB0_57:
	ret;

}


// ===== COMPILED SASS (sm_100) =====

	.target	sm_100

	.elftype	@"ET_EXEC"


//--------------------- .note.nv.tkinfo           --------------------------
	.section	.note.nv.tkinfo,"",@"SHT_NOTE"
	.sectionflags	@"SHF_NOTE_NV_TKINFO"
	.tkinfo
        /*0018*/ 	.word	0x00000002
        /*0030*/ 	.string	""
        /*0030*/ 	.string	"ptxas"
        /*0030*/ 	.string	"Cuda compilation tools, release 13.0, V13.0.88"
        /*0030*/ 	.string	"Build cuda_13.0.r13.0/compiler.36424714_0"
        /*0030*/ 	.string	"-arch sm_100 -m 64 "



//--------------------- .note.nv.cuinfo           --------------------------
	.section	.note.nv.cuinfo,"",@"SHT_NOTE"
	.sectionflags	@"SHF_NOTE_NV_CUINFO"
        /*0018*/ 	.short	0x0002
        /*001a*/ 	.short	0x0064
        /*001c*/ 	.short	0x0082
	.zero		2


//--------------------- .nv.info                  --------------------------
	.section	.nv.info,"",@"SHT_CUDA_INFO"
	.align	4


	//----- nvinfo : EIATTR_REGCOUNT
	.align		4
        /*0000*/ 	.byte	0x04, 0x2f
        /*0002*/ 	.short	(.L_1 - .L_0)
	.align		4
.L_0:
        /*0004*/ 	.word	index@(_Z5sobeliiiPhS_Pi)
        /*0008*/ 	.word	0x00000050


	//----- nvinfo : EIATTR_FRAME_SIZE
	.align		4
.L_1:
        /*000c*/ 	.byte	0x04, 0x11
        /*000e*/ 	.short	(.L_3 - .L_2)
	.align		4
.L_2:
        /*0010*/ 	.word	index@($__internal_0_$__cuda_sm20_dsqrt_rn_f64_mediumpath_v1)
        /*0014*/ 	.word	0x00000030


	//----- nvinfo : EIATTR_FRAME_SIZE
	.align		4
.L_3:
        /*0018*/ 	.byte	0x04, 0x11
        /*001a*/ 	.short	(.L_5 - .L_4)
	.align		4
.L_4:
        /*001c*/ 	.word	index@(_Z5sobeliiiPhS_Pi)
        /*0020*/ 	.word	0x00000030


	//----- nvinfo : EIATTR_MIN_STACK_SIZE
	.align		4
.L_5:
        /*0024*/ 	.byte	0x04, 0x12
        /*0026*/ 	.short	(.L_7 - .L_6)
	.align		4
.L_6:
        /*0028*/ 	.word	index@(_Z5sobeliiiPhS_Pi)
        /*002c*/ 	.word	0x00000030
.L_7:


//--------------------- .nv.compat                --------------------------
	.section	.nv.compat,"",@"SHT_CUDA_COMPAT_INFO"
	.align	4
        /*0000*/ 	.byte	0x02, 0x09, 0x00, 0x00, 0x02, 0x02, 0x01, 0x00, 0x02, 0x05, 0x05, 0x00, 0x03, 0x07, 0x01, 0x01
        /*0010*/ 	.byte	0x02, 0x03, 0x00, 0x00, 0x02, 0x06, 0x01, 0x00, 0x04, 0x0b, 0x08, 0x00, 0x01, 0x00, 0x00, 0x00
        /*0020*/ 	.byte	0x00, 0x00, 0x00, 0x00


//--------------------- .nv.info._Z5sobeliiiPhS_Pi --------------------------
	.section	.nv.info._Z5sobeliiiPhS_Pi,"",@"SHT_CUDA_INFO"
	.sectionflags	@""
	.align	4


	//----- nvinfo : EIATTR_CUDA_API_VERSION
	.align		4
        /*0000*/ 	.byte	0x04, 0x37
        /*0002*/ 	.short	(.L_9 - .L_8)
.L_8:
        /*0004*/ 	.word	0x00000082


	//----- nvinfo : EIATTR_KPARAM_INFO
	.align		4
.L_9:
        /*0008*/ 	.byte	0x04, 0x17
        /*000a*/ 	.short	(.L_11 - .L_10)
.L_10:
        /*000c*/ 	.word	0x00000000
        /*0010*/ 	.short	0x0005
        /*0012*/ 	.short	0x0020
        /*0014*/ 	.byte	0x00, 0xf5, 0x21, 0x00


	//----- nvinfo : EIATTR_KPARAM_INFO
	.align		4
.L_11:
        /*0018*/ 	.byte	0x04, 0x17
        /*001a*/ 	.short	(.L_13 - .L_12)
.L_12:
        /*001c*/ 	.word	0x00000000
        /*0020*/ 	.short	0x0004
        /*0022*/ 	.short	0x0018
        /*0024*/ 	.byte	0x00, 0xf5, 0x21, 0x00


	//----- nvinfo : EIATTR_KPARAM_INFO
	.align		4
.L_13:
        /*0028*/ 	.byte	0x04, 0x17
        /*002a*/ 	.short	(.L_15 - .L_14)
.L_14:
        /*002c*/ 	.word	0x00000000
        /*0030*/ 	.short	0x0003
        /*0032*/ 	.short	0x0010
        /*0034*/ 	.byte	0x00, 0xf5, 0x21, 0x00


	//----- nvinfo : EIATTR_KPARAM_INFO
	.align		4
.L_15:
        /*0038*/ 	.byte	0x04, 0x17
        /*003a*/ 	.short	(.L_17 - .L_16)
.L_16:
        /*003c*/ 	.word	0x00000000
        /*0040*/ 	.short	0x0002
        /*0042*/ 	.short	0x0008
        /*0044*/ 	.byte	0x00, 0xf0, 0x11, 0x00


	//----- nvinfo : EIATTR_KPARAM_INFO
	.align		4
.L_17:
        /*0048*/ 	.byte	0x04, 0x17
        /*004a*/ 	.short	(.L_19 - .L_18)
.L_18:
        /*004c*/ 	.word	0x00000000
        /*0050*/ 	.short	0x0001
        /*0052*/ 	.short	0x0004
        /*0054*/ 	.byte	0x00, 0xf0, 0x11, 0x00


	//----- nvinfo : EIATTR_KPARAM_INFO
	.align		4
.L_19:
        /*0058*/ 	.byte	0x04, 0x17
        /*005a*/ 	.short	(.L_21 - .L_20)
.L_20:
        /*005c*/ 	.word	0x00000000
        /*0060*/ 	.short	0x0000
        /*0062*/ 	.short	0x0000
        /*0064*/ 	.byte	0x00, 0xf0, 0x11, 0x00


	//----- nvinfo : EIATTR_SPARSE_MMA_MASK
	.align		4
.L_21:
        /*0068*/ 	.byte	0x03, 0x50
        /*006a*/ 	.short	0x0000


	//----- nvinfo : EIATTR_MAXREG_COUNT
	.align		4
        /*006c*/ 	.byte	0x03, 0x1b
        /*006e*/ 	.short	0x00ff


	//----- nvinfo : EIATTR_MERCURY_ISA_VERSION
	.align		4
        /*0070*/ 	.byte	0x03, 0x5f
        /*0072*/ 	.short	0x0101


	//----- nvinfo : EIATTR_VRC_CTA_INIT_COUNT
	.align		4
        /*0074*/ 	.byte	0x02, 0x4a
	.zero		1
	.zero		1


	//----- nvinfo : EIATTR_EXIT_INSTR_OFFSETS
	.align		4
        /*0078*/ 	.byte	0x04, 0x1c
        /*007a*/ 	.short	(.L_23 - .L_22)


	//   ....[0]....
.L_22:
        /*007c*/ 	.word	0x00000170


	//   ....[1]....
        /*0080*/ 	.word	0x00002c90


	//----- nvinfo : EIATTR_CRS_STACK_SIZE
	.align		4
.L_23:
        /*0084*/ 	.byte	0x04, 0x1e
        /*0086*/ 	.short	(.L_25 - .L_24)
.L_24:
        /*0088*/ 	.word	0x00000000


	//----- nvinfo : EIATTR_CBANK_PARAM_SIZE
	.align		4
.L_25:
        /*008c*/ 	.byte	0x03, 0x19
        /*008e*/ 	.short	0x0028


	//----- nvinfo : EIATTR_PARAM_CBANK
	.align		4
        /*0090*/ 	.byte	0x04, 0x0a
        /*0092*/ 	.short	(.L_27 - .L_26)
	.align		4
.L_26:
        /*0094*/ 	.word	index@(.nv.constant0._Z5sobeliiiPhS_Pi)
        /*0098*/ 	.short	0x0380
        /*009a*/ 	.short	0x0028


	//----- nvinfo : EIATTR_SW_WAR
	.align		4
.L_27:
        /*009c*/ 	.byte	0x04, 0x36
        /*009e*/ 	.short	(.L_29 - .L_28)
.L_28:
        /*00a0*/ 	.word	0x00000008
.L_29:


//--------------------- .nv.callgraph             --------------------------
	.section	.nv.callgraph,"",@"SHT_CUDA_CALLGRAPH"
	.align	4
	.sectionentsize	8
	.align		4
        /*0000*/ 	.word	0x00000000
	.align		4
        /*0004*/ 	.word	0xffffffff
	.align		4
        /*0008*/ 	.word	0x00000000
	.align		4
        /*000c*/ 	.word	0xfffffffe
	.align		4
        /*0010*/ 	.word	0x00000000
	.align		4
        /*0014*/ 	.word	0xfffffffd
	.align		4
        /*0018*/ 	.word	0x00000000
	.align		4
        /*001c*/ 	.word	0xfffffffc


//--------------------- .text._Z5sobeliiiPhS_Pi   --------------------------
	.section	.text._Z5sobeliiiPhS_Pi,"ax",@progbits
	.align	128
        .global         _Z5sobeliiiPhS_Pi
        .type           _Z5sobeliiiPhS_Pi,@function
        .size           _Z5sobeliiiPhS_Pi,(.L_x_13 - _Z5sobeliiiPhS_Pi)
        .other          _Z5sobeliiiPhS_Pi,@"STO_CUDA_ENTRY STV_DEFAULT"
_Z5sobeliiiPhS_Pi:
.text._Z5sobeliiiPhS_Pi:
[----:B------:R-:W0:Y:S01]  /*0000*/  LDC R1, c[0x0][0x37c] ;  /* 0x0000df00ff017b82 */ /* 0x000e220000000800 */
[----:B------:R-:W1:Y:S01]  /*0010*/  S2R R7, SR_TID.X ;  /* 0x0000000000077919 */ /* 0x000e620000002100 */
[----:B------:R-:W2:Y:S06]  /*0020*/  LDCU.64 UR10, c[0x0][0x358] ;  /* 0x00006b00ff0a77ac */ /* 0x000eac0008000a00 */
[----:B------:R-:W3:Y:S01]  /*0030*/  S2UR UR4, SR_CTAID.X ;  /* 0x00000000000479c3 */ /* 0x000ee20000002500 */
[----:B0-----:R-:W-:-:S07]  /*0040*/  VIADD R1, R1, 0xffffffd0 ;  /* 0xffffffd001017836 */ /* 0x001fce0000000000 */
[----:B------:R-:W3:Y:S08]  /*0050*/  LDC R4, c[0x0][0x360] ;  /* 0x0000d800ff047b82 */ /* 0x000ef00000000800 */
[----:B------:R-:W0:Y:S01]  /*0060*/  LDC.64 R8, c[0x0][0x380] ;  /* 0x0000e000ff087b82 */ /* 0x000e220000000a00 */
[----:B-1----:R-:W-:-:S13]  /*0070*/  ISETP.GT.U32.AND P1, PT, R7, 0x31, PT ;  /* 0x000000310700780c */ /* 0x002fda0003f24070 */
[----:B------:R-:W1:Y:S02]  /*0080*/  @!P1 LDC.64 R2, c[0x0][0x3a0] ;  /* 0x0000e800ff029b82 */ /* 0x000e640000000a00 */
[----:B-1----:R-:W-:-:S06]  /*0090*/  @!P1 IMAD.WIDE.U32 R2, R7, 0x4, R2 ;  /* 0x0000000407029825 */ /* 0x002fcc00078e0002 */
[----:B--2---:R-:W2:Y:S01]  /*00a0*/  @!P1 LDG.E R2, desc[UR10][R2.64] ;  /* 0x0000000a02029981 */ /* 0x004ea2000c1e1900 */
[----:B------:R-:W-:Y:S02]  /*00b0*/  @!P1 MOV R0, 0x400 ;  /* 0x0000040000009802 */ /* 0x000fe40000000f00 */
[----:B0-----:R-:W-:Y:S01]  /*00c0*/  ISETP.GE.AND P0, PT, R8, 0x1, PT ;  /* 0x000000010800780c */ /* 0x001fe20003f06270 */
[----:B------:R-:W0:Y:S01]  /*00d0*/  @!P1 S2R R5, SR_CgaCtaId ;  /* 0x0000000000059919 */ /* 0x000e220000008800 */
[----:B------:R-:W-:Y:S01]  /*00e0*/  R2UR UR16, R1 ;  /* 0x00000000011072ca */ /* 0x000fe200000e0000 */
[----:B------:R1:W-:Y:S04]  /*00f0*/  STL.128 [R1], RZ ;  /* 0x000000ff01007387 */ /* 0x0003e80000100c00 */
[----:B------:R1:W-:Y:S04]  /*0100*/  STL.128 [R1+0x10], RZ ;  /* 0x000010ff01007387 */ /* 0x0003e80000100c00 */
[----:B------:R1:W-:Y:S01]  /*0110*/  STL.128 [R1+0x20], RZ ;  /* 0x000020ff01007387 */ /* 0x0003e20000100c00 */
[----:B0-----:R-:W-:-:S05]  /*0120*/  @!P1 LEA R0, R5, R0, 0x18 ;  /* 0x0000000005009211 */ /* 0x001fca00078ec0ff */
[----:B------:R-:W-:Y:S02]  /*0130*/  @!P1 IMAD R5, R7, 0x4, R0 ;  /* 0x0000000407059824 */ /* 0x000fe400078e0200 */
[----:B---3--:R-:W-:-:S05]  /*0140*/  IMAD R0, R4, UR4, R7 ;  /* 0x0000000404007c24 */ /* 0x008fca000f8e0207 */
[----:B------:R-:W-:Y:S01]  /*0150*/  ISETP.GE.OR P0, PT, R0, R9, !P0 ;  /* 0x000000090000720c */ /* 0x000fe20004706670 */
[----:B--2---:R1:W-:-:S12]  /*0160*/  @!P1 STS [R5], R2 ;  /* 0x0000000205009388 */ /* 0x0043d80000000800 */
[----:B------:R-:W-:Y:S05]  /*0170*/  @P0 EXIT ;  /* 0x000000000000094d */ /* 0x000fea0003800000 */
[C---:B-1----:R-:W-:Y:S01]  /*0180*/  VIADD R2, R0.reuse, 0xfffffffe ;  /* 0xfffffffe00027836 */ /* 0x042fe20000000000 */
[----:B------:R-:W-:Y:S01]  /*0190*/  UMOV UR4, URZ ;  /* 0x000000ff00047c82 */ /* 0x000fe20008000000 */
[----:B------:R-:W-:-:S07]  /*01a0*/  VIADD R72, R0, 0x1 ;  /* 0x0000000100487836 */ /* 0x000fce0000000000 */
.L_x_7:
[----:B-1----:R-:W0:Y:S01]  /*01b0*/  LDC.64 R56, c[0x0][0x380] ;  /* 0x0000e000ff387b82 */ /* 0x002e220000000a00 */
[----:B------:R-:W-:Y:S01]  /*01c0*/  UIADD3 UR7, UPT, UPT, UR4, -0x2, URZ ;  /* 0xfffffffe04077890 */ /* 0x000fe2000fffe0ff */
[----:B------:R-:W-:Y:S01]  /*01d0*/  VIADD R12, R0, 0x2 ;  /* 0x00000002000c7836 */ /* 0x000fe20000000000 */
[----:B------:R-:W1:Y:S01]  /*01e0*/  LDCU UR13, c[0x0][0x388] ;  /* 0x00007100ff0d77ac */ /* 0x000e620008000800 */
[----:B------:R-:W2:Y:S01]  /*01f0*/  LDCU.64 UR14, c[0x0][0x390] ;  /* 0x00007200ff0e77ac */ /* 0x000ea20008000a00 */
[----:B------:R-:W-:Y:S02]  /*0200*/  UIADD3 UR8, UPT, UPT, UR4, -0x1, URZ ;  /* 0xffffffff04087890 */ /* 0x000fe4000fffe0ff */
[----:B------:R-:W-:Y:S02]  /*0210*/  UIADD3 UR9, UPT, UPT, UR4, 0x2, URZ ;  /* 0x0000000204097890 */ /* 0x000fe4000fffe0ff */
[----:B------:R-:W-:Y:S01]  /*0220*/  UIADD3 UR6, UPT, UPT, UR4, 0x1, URZ ;  /* 0x0000000104067890 */ /* 0x000fe2000fffe0ff */
[----:B------:R-:W-:Y:S01]  /*0230*/  UMOV UR5, URZ ;  /* 0x000000ff00057c82 */ /* 0x000fe20008000000 */
[----:B------:R-:W-:-:S02]  /*0240*/  UPLOP3.LUT UP0, UPT, UPT, UPT, UPT, 0x80, 0x8 ;  /* 0x000000000008789c */ /* 0x000fc40003f0f070 */
[----:B-1----:R-:W-:Y:S01]  /*0250*/  USHF.R.S32.HI UR12, URZ, 0x1f, UR13 ;  /* 0x0000001fff0c7899 */ /* 0x002fe2000801140d */
[----:B0-----:R-:W-:-:S04]  /*0260*/  IMAD R3, R2, R56, UR7 ;  /* 0x0000000702037e24 */ /* 0x001fc8000f8e0238 */
[C-C-:B---3--:R-:W-:Y:S02]  /*0270*/  IMAD.IADD R5, R3.reuse, 0x1, R56.reuse ;  /* 0x0000000103057824 */ /* 0x148fe400078e0238 */
[----:B------:R-:W-:Y:S02]  /*0280*/  IMAD R3, R3, UR13, RZ ;  /* 0x0000000d03037c24 */ /* 0x000fe4000f8e02ff */
[C-C-:B------:R-:W-:Y:S02]  /*0290*/  IMAD.IADD R59, R5.reuse, 0x1, R56.reuse ;  /* 0x00000001053b7824 */ /* 0x140fe400078e0238 */
[----:B------:R-:W-:Y:S01]  /*02a0*/  IMAD R5, R5, UR13, RZ ;  /* 0x0000000d05057c24 */ /* 0x000fe2000f8e02ff */
[----:B--2---:R-:W-:Y:S01]  /*02b0*/  IADD3 R14, P0, PT, R3, UR14, RZ ;  /* 0x0000000e030e7c10 */ /* 0x004fe2000ff1e0ff */
[C-C-:B------:R-:W-:Y:S02]  /*02c0*/  IMAD.IADD R7, R59.reuse, 0x1, R56.reuse ;  /* 0x000000013b077824 */ /* 0x140fe400078e0238 */
[----:B------:R-:W-:Y:S01]  /*02d0*/  IMAD R6, R59, UR13, RZ ;  /* 0x0000000d3b067c24 */ /* 0x000fe2000f8e02ff */
[----:B------:R-:W-:Y:S01]  /*02e0*/  LEA.HI.X.SX32 R15, R3, UR15, 0x1, P0 ;  /* 0x0000000f030f7c11 */ /* 0x000fe200080f0eff */
[----:B------:R-:W-:Y:S01]  /*02f0*/  IMAD.IADD R4, R7, 0x1, R56 ;  /* 0x0000000107047824 */ /* 0x000fe200078e0238 */
[----:B------:R-:W-:Y:S01]  /*0300*/  IADD3 R16, P0, PT, R5, UR14, RZ ;  /* 0x0000000e05107c10 */ /* 0x000fe2000ff1e0ff */
[----:B------:R-:W-:Y:S01]  /*0310*/  IMAD R7, R7, UR13, RZ ;  /* 0x0000000d07077c24 */ /* 0x000fe2000f8e02ff */
[----:B------:R-:W-:Y:S01]  /*0320*/  IADD3 R18, P1, PT, R6, UR14, RZ ;  /* 0x0000000e06127c10 */ /* 0x000fe2000ff3e0ff */
[----:B------:R-:W-:Y:S01]  /*0330*/  IMAD R4, R4, UR13, RZ ;  /* 0x0000000d04047c24 */ /* 0x000fe2000f8e02ff */
[----:B------:R-:W-:Y:S01]  /*0340*/  LEA.HI.X.SX32 R17, R5, UR15, 0x1, P0 ;  /* 0x0000000f05117c11 */ /* 0x000fe200080f0eff */
[----:B------:R-:W-:Y:S01]  /*0350*/  VIADD R68, R59, 0x2 ;  /* 0x000000023b447836 */ /* 0x000fe20000000000 */
[----:B------:R-:W-:-:S02]  /*0360*/  IADD3 R20, P2, PT, R7, UR14, RZ ;  /* 0x0000000e07147c10 */ /* 0x000fc4000ff5e0ff */
[----:B------:R-:W-:Y:S02]  /*0370*/  IADD3 R22, P3, PT, R4, UR14, RZ ;  /* 0x0000000e04167c10 */ /* 0x000fe4000ff7e0ff */
[----:B------:R-:W-:Y:S02]  /*0380*/  LEA.HI.X.SX32 R21, R7, UR15, 0x1, P2 ;  /* 0x0000000f07157c11 */ /* 0x000fe400090f0eff */
[----:B------:R-:W-:Y:S02]  /*0390*/  IADD3 R24, P2, PT, R14, UR13, RZ ;  /* 0x0000000d0e187c10 */ /* 0x000fe4000ff5e0ff */
[----:B------:R-:W-:Y:S02]  /*03a0*/  ISETP.GT.AND P0, PT, R0, RZ, PT ;  /* 0x000000ff0000720c */ /* 0x000fe40003f04270 */
[----:B------:R-:W-:Y:S02]  /*03b0*/  LEA.HI.X.SX32 R23, R4, UR15, 0x1, P3 ;  /* 0x0000000f04177c11 */ /* 0x000fe400098f0eff */
[----:B------:R-:W-:-:S02]  /*03c0*/  IADD3.X R25, PT, PT, R15, UR12, RZ, P2, !PT ;  /* 0x0000000c0f197c10 */ /* 0x000fc400097fe4ff */
[----:B------:R-:W-:Y:S02]  /*03d0*/  IADD3 R26, P3, PT, R16, UR13, RZ ;  /* 0x0000000d101a7c10 */ /* 0x000fe4000ff7e0ff */
[----:B------:R-:W-:Y:S02]  /*03e0*/  IADD3 R28, P2, PT, R24, UR13, RZ ;  /* 0x0000000d181c7c10 */ /* 0x000fe4000ff5e0ff */
[----:B------:R-:W-:Y:S02]  /*03f0*/  ISETP.GT.U32.AND P4, PT, R56, UR7, P0 ;  /* 0x0000000738007c0c */ /* 0x000fe40008784070 */
[----:B------:R-:W-:Y:S02]  /*0400*/  IADD3.X R27, PT, PT, R17, UR12, RZ, P3, !PT ;  /* 0x0000000c111b7c10 */ /* 0x000fe40009ffe4ff */
[----:B------:R-:W-:Y:S02]  /*0410*/  IADD3.X R29, PT, PT, R25, UR12, RZ, P2, !PT ;  /* 0x0000000c191d7c10 */ /* 0x000fe400097fe4ff */
[----:B------:R-:W-:-:S02]  /*0420*/  IADD3 R30, P3, PT, R26, UR13, RZ ;  /* 0x0000000d1a1e7c10 */ /* 0x000fc4000ff7e0ff */
[----:B------:R-:W-:Y:S02]  /*0430*/  P2R R4, PR, RZ, 0x10 ;  /* 0x00000010ff047803 */ /* 0x000fe40000000000 */
[----:B------:R-:W-:Y:S02]  /*0440*/  IADD3 R34, P2, PT, R28, UR13, RZ ;  /* 0x0000000d1c227c10 */ /* 0x000fe4000ff5e0ff */
[----:B------:R-:W-:Y:S02]  /*0450*/  LEA.HI.X.SX32 R19, R6, UR15, 0x1, P1 ;  /* 0x0000000f06137c11 */ /* 0x000fe400088f0eff */
[----:B------:R-:W-:Y:S02]  /*0460*/  IADD3 R32, P4, PT, R18, UR13, RZ ;  /* 0x0000000d12207c10 */ /* 0x000fe4000ff9e0ff */
[----:B------:R-:W-:Y:S02]  /*0470*/  IADD3.X R31, PT, PT, R27, UR12, RZ, P3, !PT ;  /* 0x0000000c1b1f7c10 */ /* 0x000fe40009ffe4ff */
[----:B------:R-:W-:-:S02]  /*0480*/  IADD3.X R35, PT, PT, R29, UR12, RZ, P2, !PT ;  /* 0x0000000c1d237c10 */ /* 0x000fc400097fe4ff */
[----:B------:R-:W-:Y:S02]  /*0490*/  IADD3 R36, P3, PT, R30, UR13, RZ ;  /* 0x0000000d1e247c10 */ /* 0x000fe4000ff7e0ff */
[----:B------:R-:W-:Y:S02]  /*04a0*/  IADD3.X R33, PT, PT, R19, UR12, RZ, P4, !PT ;  /* 0x0000000c13217c10 */ /* 0x000fe4000a7fe4ff */
[----:B------:R-:W-:Y:S02]  /*04b0*/  IADD3 R40, P2, PT, R20, UR13, RZ ;  /* 0x0000000d14287c10 */ /* 0x000fe4000ff5e0ff */
[----:B------:R-:W-:Y:S02]  /*04c0*/  IADD3 R38, P4, PT, R32, UR13, RZ ;  /* 0x0000000d20267c10 */ /* 0x000fe4000ff9e0ff */
[----:B------:R-:W-:Y:S02]  /*04d0*/  IADD3.X R37, PT, PT, R31, UR12, RZ, P3, !PT ;  /* 0x0000000c1f257c10 */ /* 0x000fe40009ffe4ff */
[----:B------:R-:W-:-:S02]  /*04e0*/  IADD3.X R41, PT, PT, R21, UR12, RZ, P2, !PT ;  /* 0x0000000c15297c10 */ /* 0x000fc400097fe4ff */
[----:B------:R-:W-:Y:S02]  /*04f0*/  IADD3.X R39, PT, PT, R33, UR12, RZ, P4, !PT ;  /* 0x0000000c21277c10 */ /* 0x000fe4000a7fe4ff */
[----:B------:R-:W-:Y:S02]  /*0500*/  IADD3 R42, P3, PT, R38, UR13, RZ ;  /* 0x0000000d262a7c10 */ /* 0x000fe4000ff7e0ff */
[----:B------:R-:W-:Y:S02]  /*0510*/  IADD3 R46, P2, PT, R22, UR13, RZ ;  /* 0x0000000d162e7c10 */ /* 0x000fe4000ff5e0ff */
[----:B------:R-:W-:Y:S02]  /*0520*/  IADD3 R44, P5, PT, R40, UR13, RZ ;  /* 0x0000000d282c7c10 */ /* 0x000fe4000ffbe0ff */
[----:B------:R-:W-:Y:S02]  /*0530*/  IADD3.X R43, PT, PT, R39, UR12, RZ, P3, !PT ;  /* 0x0000000c272b7c10 */ /* 0x000fe40009ffe4ff */
[----:B------:R-:W-:-:S02]  /*0540*/  IADD3.X R47, PT, PT, R23, UR12, RZ, P2, !PT ;  /* 0x0000000c172f7c10 */ /* 0x000fc400097fe4ff */
[----:B------:R-:W-:Y:S02]  /*0550*/  IADD3.X R45, PT, PT, R41, UR12, RZ, P5, !PT ;  /* 0x0000000c292d7c10 */ /* 0x000fe4000affe4ff */
[----:B------:R-:W-:Y:S02]  /*0560*/  IADD3 R50, P3, PT, R44, UR13, RZ ;  /* 0x0000000d2c327c10 */ /* 0x000fe4000ff7e0ff */
[----:B------:R-:W-:Y:S02]  /*0570*/  IADD3 R52, P2, PT, R46, UR13, RZ ;  /* 0x0000000d2e347c10 */ /* 0x000fe4000ff5e0ff */
[----:B------:R-:W-:Y:S02]  /*0580*/  ISETP.GT.AND P1, PT, R0, -0x1, PT ;  /* 0xffffffff0000780c */ /* 0x000fe40003f24270 */
[----:B------:R-:W-:Y:S02]  /*0590*/  IADD3.X R51, PT, PT, R45, UR12, RZ, P3, !PT ;  /* 0x0000000c2d337c10 */ /* 0x000fe40009ffe4ff */
[----:B------:R-:W-:-:S02]  /*05a0*/  IADD3.X R53, PT, PT, R47, UR12, RZ, P2, !PT ;  /* 0x0000000c2f357c10 */ /* 0x000fc400097fe4ff */
[----:B------:R-:W-:Y:S02]  /*05b0*/  IADD3 R54, P2, PT, R52, UR13, RZ ;  /* 0x0000000d34367c10 */ /* 0x000fe4000ff5e0ff */
[C---:B------:R-:W-:Y:S02]  /*05c0*/  ISETP.GT.U32.AND P3, PT, R56.reuse, UR7, P1 ;  /* 0x0000000738007c0c */ /* 0x040fe40008f64070 */
[----:B------:R-:W-:Y:S02]  /*05d0*/  IADD3.X R55, PT, PT, R53, UR12, RZ, P2, !PT ;  /* 0x0000000c35377c10 */ /* 0x000fe400097fe4ff */
[----:B------:R-:W-:Y:S02]  /*05e0*/  P2R R7, PR, RZ, 0x8 ;  /* 0x00000008ff077803 */ /* 0x000fe40000000000 */
[C---:B------:R-:W-:Y:S02]  /*05f0*/  ISETP.GT.U32.AND P2, PT, R56.reuse, UR8, P1 ;  /* 0x0000000838007c0c */ /* 0x040fe40008f44070 */
[----:B------:R-:W-:-:S02]  /*0600*/  ISETP.GT.U32.AND P3, PT, R56, UR4, P1 ;  /* 0x0000000438007c0c */ /* 0x000fc40008f64070 */
[----:B------:R-:W-:Y:S02]  /*0610*/  ISETP.GT.U32.AND P1, PT, R56, UR9, P1 ;  /* 0x0000000938007c0c */ /* 0x000fe40008f24070 */
[----:B------:R-:W-:Y:S02]  /*0620*/  IADD3 R48, P4, PT, R42, UR13, RZ ;  /* 0x0000000d2a307c10 */ /* 0x000fe4000ff9e0ff */
[----:B------:R-:W-:Y:S02]  /*0630*/  P2R R10, PR, RZ, 0x2 ;  /* 0x00000002ff0a7803 */ /* 0x000fe40000000000 */
[----:B------:R-:W-:Y:S02]  /*0640*/  ISETP.GE.AND P1, PT, R2, R57, PT ;  /* 0x000000390200720c */ /* 0x000fe40003f26270 */
[----:B------:R-:W-:Y:S02]  /*0650*/  IADD3.X R49, PT, PT, R43, UR12, RZ, P4, !PT ;  /* 0x0000000c2b317c10 */ /* 0x000fe4000a7fe4ff */
[----:B------:R-:W-:-:S02]  /*0660*/  ISETP.GT.U32.AND P4, PT, R56, UR8, P0 ;  /* 0x0000000838007c0c */ /* 0x000fc40008784070 */
[----:B------:R-:W-:Y:S02]  /*0670*/  P2R R8, PR, RZ, 0x4 ;  /* 0x00000004ff087803 */ /* 0x000fe40000000000 */
[----:B------:R-:W-:Y:S02]  /*0680*/  ISETP.GT.AND P1, PT, R0, 0x1, !P1 ;  /* 0x000000010000780c */ /* 0x000fe40004f24270 */
[----:B------:R-:W-:Y:S02]  /*0690*/  ISETP.GE.AND P2, PT, R72, R57, PT ;  /* 0x000000394800720c */ /* 0x000fe40003f46270 */
[----:B------:R-:W-:Y:S02]  /*06a0*/  P2R R5, PR, RZ, 0x10 ;  /* 0x00000010ff057803 */ /* 0x000fe40000000000 */
[C---:B------:R-:W-:Y:S02]  /*06b0*/  ISETP.GT.U32.AND P4, PT, R56.reuse, UR4, P0 ;  /* 0x0000000438007c0c */ /* 0x040fe40008784070 */
[----:B------:R-:W-:-:S02]  /*06c0*/  ISETP.GT.U32.AND P6, PT, R56, UR7, P1 ;  /* 0x0000000738007c0c */ /* 0x000fc40008fc4070 */
[----:B------:R-:W-:Y:S02]  /*06d0*/  ISETP.GT.AND P2, PT, R0, -0x2, !P2 ;  /* 0xfffffffe0000780c */ /* 0x000fe40005744270 */
[----:B------:R-:W-:Y:S02]  /*06e0*/  ISETP.GE.AND P5, PT, R12, R57, PT ;  /* 0x000000390c00720c */ /* 0x000fe40003fa6270 */
[----:B------:R-:W-:Y:S02]  /*06f0*/  P2R R6, PR, RZ, 0x10 ;  /* 0x00000010ff067803 */ /* 0x000fe40000000000 */
[----:B------:R-:W-:Y:S02]  /*0700*/  P2R R9, PR, RZ, 0x8 ;  /* 0x00000008ff097803 */ /* 0x000fe40000000000 */
[----:B------:R-:W-:Y:S02]  /*0710*/  P2R R11, PR, RZ, 0x40 ;  /* 0x00000040ff0b7803 */ /* 0x000fe40000000000 */
[----:B------:R-:W-:-:S02]  /*0720*/  ISETP.GT.U32.AND P4, PT, R56, UR8, P1 ;  /* 0x0000000838007c0c */ /* 0x000fc40008f84070 */
[C---:B------:R-:W-:Y:S02]  /*0730*/  ISETP.GT.U32.AND P3, PT, R56.reuse, UR4, P1 ;  /* 0x0000000438007c0c */ /* 0x040fe40008f64070 */
[----:B------:R-:W-:Y:S02]  /*0740*/  ISETP.GT.U32.AND P6, PT, R56, UR7, P2 ;  /* 0x0000000738007c0c */ /* 0x000fe400097c4070 */
[----:B------:R-:W-:Y:S02]  /*0750*/  ISETP.GT.AND P5, PT, R0, -0x3, !P5 ;  /* 0xfffffffd0000780c */ /* 0x000fe40006fa4270 */
[----:B------:R-:W-:Y:S02]  /*0760*/  P2R R12, PR, RZ, 0x10 ;  /* 0x00000010ff0c7803 */ /* 0x000fe40000000000 */
[----:B------:R-:W-:Y:S02]  /*0770*/  P2R R13, PR, RZ, 0x8 ;  /* 0x00000008ff0d7803 */ /* 0x000fe40000000000 */
[----:B------:R-:W-:-:S02]  /*0780*/  P2R R64, PR, RZ, 0x40 ;  /* 0x00000040ff407803 */ /* 0x000fc40000000000 */
[C---:B------:R-:W-:Y:S02]  /*0790*/  ISETP.GT.U32.AND P4, PT, R56.reuse, UR8, P2 ;  /* 0x0000000838007c0c */ /* 0x040fe40009784070 */
[C---:B------:R-:W-:Y:S02]  /*07a0*/  ISETP.GT.U32.AND P3, PT, R56.reuse, UR4, P2 ;  /* 0x0000000438007c0c */ /* 0x040fe40009764070 */
[----:B------:R-:W-:Y:S02]  /*07b0*/  ISETP.GT.U32.AND P6, PT, R56, UR7, P5 ;  /* 0x0000000738007c0c */ /* 0x000fe4000afc4070 */
[----:B------:R-:W-:Y:S02]  /*07c0*/  P2R R65, PR, RZ, 0x10 ;  /* 0x00000010ff417803 */ /* 0x000fe40000000000 */
[----:B------:R-:W-:Y:S02]  /*07d0*/  P2R R66, PR, RZ, 0x8 ;  /* 0x00000008ff427803 */ /* 0x000fe40000000000 */
[----:B------:R-:W-:-:S02]  /*07e0*/  P2R R67, PR, RZ, 0x40 ;  /* 0x00000040ff437803 */ /* 0x000fc40000000000 */
[C---:B------:R-:W-:Y:S02]  /*07f0*/  ISETP.GT.U32.AND P3, PT, R56.reuse, UR8, P5 ;  /* 0x0000000838007c0c */ /* 0x040fe4000af64070 */
[C---:B------:R-:W-:Y:S02]  /*0800*/  ISETP.GT.U32.AND P4, PT, R56.reuse, UR4, P5 ;  /* 0x0000000438007c0c */ /* 0x040fe4000af84070 */
[C---:B------:R-:W-:Y:S02]  /*0810*/  ISETP.GT.U32.AND P0, PT, R56.reuse, UR9, P0 ;  /* 0x0000000938007c0c */ /* 0x040fe40008704070 */
[C---:B------:R-:W-:Y:S02]  /*0820*/  ISETP.GT.U32.AND P1, PT, R56.reuse, UR9, P1 ;  /* 0x0000000938007c0c */ /* 0x040fe40008f24070 */
[C---:B------:R-:W-:Y:S02]  /*0830*/  ISETP.GT.U32.AND P2, PT, R56.reuse, UR9, P2 ;  /* 0x0000000938007c0c */ /* 0x040fe40009744070 */
[----:B------:R-:W-:Y:S01]  /*0840*/  ISETP.GT.U32.AND P5, PT, R56, UR9, P5 ;  /* 0x0000000938007c0c */ /* 0x000fe2000afa4070 */
[----:B------:R-:W0:-:S12]  /*0850*/  LDCU.64 UR8, c[0x0][0x380] ;  /* 0x00007000ff0877ac */ /* 0x000e180008000a00 */
.L_x_0:
[----:B------:R-:W-:Y:S02]  /*0860*/  P2R R69, PR, RZ, 0x20 ;  /* 0x00000020ff457803 */ /* 0x000fe40000000000 */
[----:B------:R-:W-:Y:S02]  /*0870*/  ISETP.NE.AND P5, PT, R11, RZ, PT ;  /* 0x000000ff0b00720c */ /* 0x000fe40003fa5270 */
[----:B-1----:R-:W-:Y:S02]  /*0880*/  P2R R71, PR, RZ, 0x8 ;  /* 0x00000008ff477803 */ /* 0x002fe40000000000 */
[----:B------:R-:W-:Y:S02]  /*0890*/  ISETP.NE.AND P3, PT, R12, RZ, PT ;  /* 0x000000ff0c00720c */ /* 0x000fe40003f65270 */
[----:B------:R-:W-:Y:S01]  /*08a0*/  P2R R3, PR, RZ, 0x10 ;  /* 0x00000010ff037803 */ /* 0x000fe20000000000 */
[----:B------:R-:W1:Y:S01]  /*08b0*/  S2UR UR7, SR_CgaCtaId ;  /* 0x00000000000779c3 */ /* 0x000e620000008800 */
[----:B------:R-:W-:Y:S01]  /*08c0*/  UMOV UR4, 0x400 ;  /* 0x0000040000047882 */ /* 0x000fe20000000000 */
[----:B------:R-:W-:-:S04]  /*08d0*/  ISETP.NE.AND P4, PT, R13, RZ, PT ;  /* 0x000000ff0d00720c */ /* 0x000fc80003f85270 */
[----:B------:R-:W2:Y:S04]  /*08e0*/  @P5 LDG.E.U8 R56, desc[UR10][R14.64+0x2] ;  /* 0x0000020a0e385981 */ /* 0x000ea8000c1e1100 */
[----:B------:R-:W3:Y:S04]  /*08f0*/  @P3 LDG.E.U8 R62, desc[UR10][R24.64+0x2] ;  /* 0x0000020a183e3981 */ /* 0x000ee8000c1e1100 */
[----:B------:R-:W4:Y:S04]  /*0900*/  @P5 LDG.E.U8 R58, desc[UR10][R14.64+0x1] ;  /* 0x0000010a0e3a5981 */ /* 0x000f28000c1e1100 */
[----:B------:R-:W5:Y:S04]  /*0910*/  @P5 LDG.E.U8 R2, desc[UR10][R14.64] ;  /* 0x0000000a0e025981 */ /* 0x000f68000c1e1100 */
[----:B------:R-:W5:Y:S04]  /*0920*/  @P3 LDG.E.U8 R70, desc[UR10][R24.64] ;  /* 0x0000000a18463981 */ /* 0x000f68000c1e1100 */
[----:B------:R-:W5:Y:S01]  /*0930*/  @P3 LDG.E.U8 R60, desc[UR10][R24.64+0x1] ;  /* 0x0000010a183c3981 */ /* 0x000f62000c1e1100 */
[----:B-1----:R-:W-:-:S03]  /*0940*/  ULEA UR4, UR7, UR4, 0x18 ;  /* 0x0000000407047291 */ /* 0x002fc6000f8ec0ff */
[----:B------:R-:W5:Y:S01]  /*0950*/  @P4 LDG.E.U8 R73, desc[UR10][R28.64+0x2] ;  /* 0x0000020a1c494981 */ /* 0x000f62000c1e1100 */
[----:B------:R-:W-:-:S03]  /*0960*/  UIMAD UR4, UR5, 0x64, UR4 ;  /* 0x00000064050478a4 */ /* 0x000fc6000f8e0204 */
[----:B------:R-:W5:Y:S06]  /*0970*/  @P4 LDG.E.U8 R76, desc[UR10][R28.64+0x1] ;  /* 0x0000010a1c4c4981 */ /* 0x000f6c000c1e1100 */
[----:B------:R-:W2:Y:S04]  /*0980*/  @P5 LDS R77, [UR4] ;  /* 0x00000004ff4d5984 */ /* 0x000ea80008000800 */
[----:B------:R-:W3:Y:S01]  /*0990*/  @P3 LDS R75, [UR4+0x14] ;  /* 0x00001404ff4b3984 */ /* 0x000ee20008000800 */
[----:B------:R-:W-:-:S04]  /*09a0*/  UIMAD UR5, UR5, 0x3, URZ ;  /* 0x00000003050578a4 */ /* 0x000fc8000f8e02ff */
[----:B------:R-:W-:-:S09]  /*09b0*/  ULEA UR5, UR5, UR16, 0x3 ;  /* 0x0000001005057291 */ /* 0x000fd2000f8e18ff */
[----:B------:R-:W-:Y:S01]  /*09c0*/  STL.64 [UR5+0x10], RZ ;  /* 0x000010ffff007987 */ /* 0x000fe20008100a05 */
[----:B--2---:R-:W-:Y:S01]  /*09d0*/  @P5 IMAD R72, R56, R77, RZ ;  /* 0x0000004d38485224 */ /* 0x004fe200078e02ff */
[----:B------:R-:W-:Y:S01]  /*09e0*/  CS2R R56, SRZ ;  /* 0x0000000000387805 */ /* 0x000fe2000001ff00 */
[----:B---3--:R-:W-:-:S05]  /*09f0*/  @P3 IMAD R62, R62, R75, RZ ;  /* 0x0000004b3e3e3224 */ /* 0x008fca00078e02ff */
[----:B------:R-:W1:Y:S01]  /*0a00*/  @P5 I2F.F64 R56, R72 ;  /* 0x0000004800385312 */ /* 0x000e620000201c00 */
[----:B----4-:R-:W-:-:S07]  /*0a10*/  @P5 IMAD R74, R58, R77, RZ ;  /* 0x0000004d3a4a5224 */ /* 0x010fce00078e02ff */
[----:B------:R-:W2:Y:S01]  /*0a20*/  @P3 I2F.F64 R62, R62 ;  /* 0x0000003e003e3312 */ /* 0x000ea20000201c00 */
[----:B-----5:R-:W-:Y:S02]  /*0a30*/  @P5 IMAD R77, R2, R77, RZ ;  /* 0x0000004d024d5224 */ /* 0x020fe400078e02ff */
[----:B------:R-:W-:Y:S01]  /*0a40*/  VIADD R2, R0, 0xfffffffe ;  /* 0xfffffffe00027836 */ /* 0x000fe20000000000 */
[----:B------:R-:W-:Y:S01]  /*0a50*/  CS2R R58, SRZ ;  /* 0x00000000003a7805 */ /* 0x000fe2000001ff00 */
[----:B-1----:R2:W-:Y:S03]  /*0a60*/  @P5 STL.64 [UR5+0x10], R56 ;  /* 0x00001038ff005987 */ /* 0x0025e60008100a05 */
[----:B0-----:R-:W-:Y:S02]  /*0a70*/  ISETP.GE.AND P6, PT, R2, UR9, PT ;  /* 0x0000000902007c0c */ /* 0x001fe4000bfc6270 */
[----:B------:R0:W1:Y:S02]  /*0a80*/  @P5 I2F.F64 R58, R74 ;  /* 0x0000004a003a5312 */ /* 0x0000640000201c00 */
[----:B------:R-:W-:Y:S01]  /*0a90*/  ISETP.LT.OR P6, PT, R0, 0x2, P6 ;  /* 0x000000020000780c */ /* 0x000fe200037c1670 */
[----:B--2---:R-:W-:Y:S01]  /*0aa0*/  @P3 DADD R56, R56, R62 ;  /* 0x0000000038383229 */ /* 0x004fe2000000003e */
[----:B0-----:R-:W2:Y:S01]  /*0ab0*/  @P4 LDG.E.U8 R74, desc[UR10][R28.64] ;  /* 0x0000000a1c4a4981 */ /* 0x001ea2000c1e1100 */
[----:B------:R-:W-:-:S02]  /*0ac0*/  @P3 IMAD R62, R70, R75, RZ ;  /* 0x0000004b463e3224 */ /* 0x000fc400078e02ff */
[----:B------:R-:W-:-:S05]  /*0ad0*/  IMAD.U32 R70, RZ, RZ, UR6 ;  /* 0x00000006ff467e24 */ /* 0x000fca000f8e00ff */
[----:B------:R-:W-:Y:S01]  /*0ae0*/  ISETP.GE.U32.OR P6, PT, R70, UR8, P6 ;  /* 0x0000000846007c0c */ /* 0x000fe2000b7c6470 */
[----:B------:R-:W-:Y:S02]  /*0af0*/  @P3 IMAD R72, R60, R75, RZ ;  /* 0x0000004b3c483224 */ /* 0x000fe400078e02ff */
[----:B------:R-:W0:Y:S02]  /*0b00*/  @P4 LDS R75, [UR4+0x28] ;  /* 0x00002804ff4b4984 */ /* 0x000e240008000800 */
[----:B------:R3:W4:Y:S08]  /*0b10*/  @P3 I2F.F64 R60, R72 ;  /* 0x00000048003c3312 */ /* 0x0007300000201c00 */
[----:B---3--:R-:W3:Y:S04]  /*0b20*/  @!P6 LDG.E.U8 R72, desc[UR10][R34.64+0x2] ;  /* 0x0000020a2248e981 */ /* 0x008ee8000c1e1100 */
[----:B------:R-:W-:Y:S04]  /*0b30*/  STL.64 [UR5+0x8], RZ ;  /* 0x000008ffff007987 */ /* 0x000fe80008100a05 */
[----:B-1----:R4:W-:Y:S01]  /*0b40*/  @P5 STL.64 [UR5+0x8], R58 ;  /* 0x0000083aff005987 */ /* 0x0029e20008100a05 */
[----:B------:R-:W-:Y:S01]  /*0b50*/  @P3 I2F.F64 R62, R62 ;  /* 0x0000003e003e3312 */ /* 0x000fe20000201c00 */
[----:B----4-:R-:W-:Y:S01]  /*0b60*/  @P3 DADD R58, R58, R60 ;  /* 0x000000003a3a3229 */ /* 0x010fe2000000003c */
[----:B------:R-:W-:-:S06]  /*0b70*/  CS2R R60, SRZ ;  /* 0x00000000003c7805 */ /* 0x000fcc000001ff00 */
[----:B------:R0:W1:Y:S01]  /*0b80*/  @P5 I2F.F64 R60, R77 ;  /* 0x0000004d003c5312 */ /* 0x0000620000201c00 */
[----:B------:R-:W-:Y:S01]  /*0b90*/  STL.64 [UR5], RZ ;  /* 0x000000ffff007987 */ /* 0x000fe20008100a05 */
[----:B0-----:R-:W-:-:S03]  /*0ba0*/  @P4 IMAD R77, R73, R75, RZ ;  /* 0x0000004b494d4224 */ /* 0x001fc600078e02ff */
[----:B------:R-:W3:Y:S04]  /*0bb0*/  @!P6 LDS R73, [UR4+0x3c] ;  /* 0x00003c04ff49e984 */ /* 0x000ee80008000800 */
[----:B-1----:R0:W-:Y:S02]  /*0bc0*/  @P5 STL.64 [UR5], R60 ;  /* 0x0000003cff005987 */ /* 0x0021e40008100a05 */
[----:B0-----:R-:W-:Y:S01]  /*0bd0*/  @P3 DADD R60, R60, R62 ;  /* 0x000000003c3c3229 */ /* 0x001fe2000000003e */
[----:B------:R0:W1:Y:S01]  /*0be0*/  @P4 I2F.F64 R62, R77 ;  /* 0x0000004d003e4312 */ /* 0x0000620000201c00 */
[-C--:B------:R-:W-:Y:S01]  /*0bf0*/  @P4 IMAD R76, R76, R75.reuse, RZ ;  /* 0x0000004b4c4c4224 */ /* 0x080fe200078e02ff */
[----:B------:R1:W-:Y:S04]  /*0c00*/  @P3 STL.64 [UR5+0x10], R56 ;  /* 0x00001038ff003987 */ /* 0x0003e80008100a05 */
[----:B------:R4:W-:Y:S01]  /*0c10*/  @P3 STL.64 [UR5+0x8], R58 ;  /* 0x0000083aff003987 */ /* 0x0009e20008100a05 */
[----:B0-----:R-:W0:Y:S01]  /*0c20*/  @P1 LDC R77, c[0x0][0x388] ;  /* 0x0000e200ff4d1b82 */ /* 0x001e220000000800 */
[----:B-1----:R-:W-:Y:S01]  /*0c30*/  @P4 DADD R56, R56, R62 ;  /* 0x0000000038384229 */ /* 0x002fe2000000003e */
[----:B------:R-:W4:Y:S02]  /*0c40*/  @P4 I2F.F64 R62, R76 ;  /* 0x0000004c003e4312 */ /* 0x000f240000201c00 */
[----:B----4-:R-:W-:Y:S01]  /*0c50*/  @P4 DADD R58, R58, R62 ;  /* 0x000000003a3a4229 */ /* 0x010fe2000000003e */
[----:B------:R1:W-:Y:S04]  /*0c60*/  @P3 STL.64 [UR5], R60 ;  /* 0x0000003cff003987 */ /* 0x0003e80008100a05 */
[----:B------:R4:W-:Y:S01]  /*0c70*/  @P4 STL.64 [UR5+0x10], R56 ;  /* 0x00001038ff004987 */ /* 0x0009e20008100a05 */
[----:B--2---:R-:W-:-:S04]  /*0c80*/  @P4 IMAD R74, R74, R75, RZ ;  /* 0x0000004b4a4a4224 */ /* 0x004fc800078e02ff */
[----:B------:R-:W1:Y:S01]  /*0c90*/  @P4 I2F.F64 R62, R74 ;  /* 0x0000004a003e4312 */ /* 0x000e620000201c00 */
[----:B---3--:R-:W-:Y:S01]  /*0ca0*/  @!P6 IMAD R75, R72, R73, RZ ;  /* 0x00000049484be224 */ /* 0x008fe200078e02ff */
[----:B-1----:R-:W-:Y:S01]  /*0cb0*/  @P4 DADD R60, R60, R62 ;  /* 0x000000003c3c4229 */ /* 0x002fe2000000003e */
[----:B------:R-:W2:Y:S05]  /*0cc0*/  @!P6 LDG.E.U8 R72, desc[UR10][R34.64] ;  /* 0x0000000a2248e981 */ /* 0x000eaa000c1e1100 */
[----:B------:R-:W4:Y:S02]  /*0cd0*/  @!P6 I2F.F64 R62, R75 ;  /* 0x0000004b003ee312 */ /* 0x000f240000201c00 */
[----:B----4-:R-:W-:Y:S01]  /*0ce0*/  @!P6 DADD R56, R56, R62 ;  /* 0x000000003838e229 */ /* 0x010fe2000000003e */
[----:B------:R-:W3:Y:S01]  /*0cf0*/  @!P6 LDG.E.U8 R62, desc[UR10][R34.64+0x1] ;  /* 0x0000010a223ee981 */ /* 0x000ee2000c1e1100 */
[----:B0-----:R-:W-:-:S04]  /*0d00*/  @P1 IADD3 R76, P3, PT, R34, R77, RZ ;  /* 0x0000004d224c1210 */ /* 0x001fc80007f7e0ff */
[----:B------:R-:W-:Y:S01]  /*0d10*/  @P1 LEA.HI.X.SX32 R77, R77, R35, 0x1, P3 ;  /* 0x000000234d4d1211 */ /* 0x000fe200018f0eff */
[----:B------:R0:W-:Y:S04]  /*0d20*/  @P4 STL.64 [UR5], R60 ;  /* 0x0000003cff004987 */ /* 0x0001e80008100a05 */
[----:B------:R-:W4:Y:S04]  /*0d30*/  @P1 LDG.E.U8 R75, desc[UR10][R76.64+0x1] ;  /* 0x0000010a4c4b1981 */ /* 0x000f28000c1e1100 */
[----:B------:R1:W-:Y:S01]  /*0d40*/  @P4 STL.64 [UR5+0x8], R58 ;  /* 0x0000083aff004987 */ /* 0x0003e20008100a05 */
[----:B---3--:R-:W-:-:S02]  /*0d50*/  @!P6 IMAD R74, R62, R73, RZ ;  /* 0x000000493e4ae224 */ /* 0x008fc400078e02ff */
[----:B--2---:R-:W-:-:S06]  /*0d60*/  @!P6 IMAD R62, R72, R73, RZ ;  /* 0x00000049483ee224 */ /* 0x004fcc00078e02ff */
[----:B------:R-:W0:Y:S02]  /*0d70*/  @!P6 I2F.F64 R62, R62 ;  /* 0x0000003e003ee312 */ /* 0x000e240000201c00 */
[----:B0-----:R-:W-:Y:S01]  /*0d80*/  @!P6 DADD R60, R60, R62 ;  /* 0x000000003c3ce229 */ /* 0x001fe2000000003e */
[----:B------:R-:W2:Y:S05]  /*0d90*/  @P1 LDG.E.U8 R63, desc[UR10][R76.64+0x2] ;  /* 0x0000020a4c3f1981 */ /* 0x000eaa000c1e1100 */
[----:B------:R0:W1:Y:S02]  /*0da0*/  @!P6 I2F.F64 R72, R74 ;  /* 0x0000004a0048e312 */ /* 0x0000640000201c00 */
[----:B0-----:R-:W4:Y:S01]  /*0db0*/  @P1 LDS R74, [UR4+0x50] ;  /* 0x00005004ff4a1984 */ /* 0x001f220008000800 */
[----:B-1----:R-:W-:-:S03]  /*0dc0*/  @!P6 DADD R58, R58, R72 ;  /* 0x000000003a3ae229 */ /* 0x002fc60000000048 */
[----:B------:R0:W3:Y:S01]  /*0dd0*/  @P1 LDG.E.U8 R73, desc[UR10][R76.64] ;  /* 0x0000000a4c491981 */ /* 0x0000e2000c1e1100 */
[----:B------:R-:W-:-:S13]  /*0de0*/  ISETP.NE.AND P3, PT, R4, RZ, PT ;  /* 0x000000ff0400720c */ /* 0x000fda0003f65270 */
[----:B------:R-:W5:Y:S04]  /*0df0*/  @P3 LDG.E.U8 R76, desc[UR10][R16.64+0x2] ;  /* 0x0000020a104c3981 */ /* 0x000f68000c1e1100 */
[----:B0-----:R-:W5:Y:S04]  /*0e00*/  @P3 LDS R77, [UR4+0x4] ;  /* 0x00000404ff4d3984 */ /* 0x001f680008000800 */
[----:B------:R0:W-:Y:S01]  /*0e10*/  @!P6 STL.64 [UR5+0x10], R56 ;  /* 0x00001038ff00e987 */ /* 0x0001e20008100a05 */
[-C--:B----4-:R-:W-:Y:S02]  /*0e20*/  @P1 IMAD R75, R75, R74.reuse, RZ ;  /* 0x0000004a4b4b1224 */ /* 0x090fe400078e02ff */
[----:B--2---:R-:W-:-:S04]  /*0e30*/  @P1 IMAD R72, R63, R74, RZ ;  /* 0x0000004a3f481224 */ /* 0x004fc800078e02ff */
[----:B------:R1:W0:Y:S02]  /*0e40*/  @P1 I2F.F64 R62, R72 ;  /* 0x00000048003e1312 */ /* 0x0002240000201c00 */
[----:B-1----:R-:W2:Y:S01]  /*0e50*/  @P3 LDG.E.U8 R72, desc[UR10][R16.64+0x1] ;  /* 0x0000010a10483981 */ /* 0x002ea2000c1e1100 */
[----:B0-----:R-:W-:-:S05]  /*0e60*/  @P1 DADD R56, R56, R62 ;  /* 0x0000000038381229 */ /* 0x001fca000000003e */
[----:B------:R0:W1:Y:S01]  /*0e70*/  @P1 I2F.F64 R62, R75 ;  /* 0x0000004b003e1312 */ /* 0x0000620000201c00 */
[----:B------:R-:W-:Y:S01]  /*0e80*/  ISETP.NE.AND P5, PT, R5, RZ, PT ;  /* 0x000000ff0500720c */ /* 0x000fe20003fa5270 */
[----:B---3--:R-:W-:Y:S01]  /*0e90*/  @P1 IMAD R73, R73, R74, RZ ;  /* 0x0000004a49491224 */ /* 0x008fe200078e02ff */
[----:B------:R1:W-:Y:S04]  /*0ea0*/  @!P6 STL.64 [UR5+0x8], R58 ;  /* 0x0000083aff00e987 */ /* 0x0003e80008100a05 */
[----:B------:R-:W3:Y:S07]  /*0eb0*/  @P3 LDG.E.U8 R74, desc[UR10][R16.64] ;  /* 0x0000000a104a3981 */ /* 0x000eee000c1e1100 */
[----:B0-----:R-:W4:Y:S01]  /*0ec0*/  @P5 LDG.E.U8 R75, desc[UR10][R26.64+0x2] ;  /* 0x0000020a1a4b5981 */ /* 0x001f22000c1e1100 */
[----:B-1----:R-:W-:Y:S01]  /*0ed0*/  @P1 DADD R58, R58, R62 ;  /* 0x000000003a3a1229 */ /* 0x002fe2000000003e */
[----:B------:R0:W1:Y:S02]  /*0ee0*/  @P1 I2F.F64 R62, R73 ;  /* 0x00000049003e1312 */ /* 0x0000640000201c00 */
[----:B------:R1:W-:Y:S04]  /*0ef0*/  @!P6 STL.64 [UR5], R60 ;  /* 0x0000003cff00e987 */ /* 0x0003e80008100a05 */
[----:B------:R5:W-:Y:S04]  /*0f00*/  @P1 STL.64 [UR5+0x10], R56 ;  /* 0x00001038ff001987 */ /* 0x000be80008100a05 */
[----:B0-----:R-:W4:Y:S01]  /*0f10*/  @P5 LDS R73, [UR4+0x18] ;  /* 0x00001804ff495984 */ /* 0x001f220008000800 */
[----:B-1----:R-:W-:Y:S01]  /*0f20*/  @P1 DADD R60, R60, R62 ;  /* 0x000000003c3c1229 */ /* 0x002fe2000000003e */
[----:B-----5:R-:W-:-:S02]  /*0f30*/  @P3 IMAD R62, R76, R77, RZ ;  /* 0x0000004d4c3e3224 */ /* 0x020fc400078e02ff */
[----:B------:R-:W5:Y:S04]  /*0f40*/  @P5 LDG.E.U8 R76, desc[UR10][R26.64+0x1] ;  /* 0x0000010a1a4c5981 */ /* 0x000f68000c1e1100 */
[----:B------:R-:W0:Y:S02]  /*0f50*/  @P3 I2F.F64 R62, R62 ;  /* 0x0000003e003e3312 */ /* 0x000e240000201c00 */
[----:B0-----:R-:W-:Y:S01]  /*0f60*/  @P3 DADD R56, R56, R62 ;  /* 0x0000000038383229 */ /* 0x001fe2000000003e */
[-C--:B--2---:R-:W-:Y:S02]  /*0f70*/  @P3 IMAD R63, R72, R77.reuse, RZ ;  /* 0x0000004d483f3224 */ /* 0x084fe400078e02ff */
[----:B------:R-:W2:Y:S04]  /*0f80*/  @P5 LDG.E.U8 R72, desc[UR10][R26.64] ;  /* 0x0000000a1a485981 */ /* 0x000ea8000c1e1100 */
[----:B------:R-:W0:Y:S01]  /*0f90*/  @P3 I2F.F64 R62, R63 ;  /* 0x0000003f003e3312 */ /* 0x000e220000201c00 */
[----:B------:R-:W-:Y:S01]  /*0fa0*/  ISETP.NE.AND P4, PT, R6, RZ, PT ;  /* 0x000000ff0600720c */ /* 0x000fe20003f85270 */
[----:B------:R0:W-:Y:S01]  /*0fb0*/  @P1 STL.64 [UR5+0x8], R58 ;  /* 0x0000083aff001987 */ /* 0x0001e20008100a05 */
[----:B---3--:R-:W-:Y:S01]  /*0fc0*/  @P3 IMAD R74, R74, R77, RZ ;  /* 0x0000004d4a4a3224 */ /* 0x008fe200078e02ff */
[----:B0-----:R-:W-:-:S04]  /*0fd0*/  @P3 DADD R58, R58, R62 ;  /* 0x000000003a3a3229 */ /* 0x001fc8000000003e */
[----:B------:R-:W0:Y:S01]  /*0fe0*/  @P3 I2F.F64 R62, R74 ;  /* 0x0000004a003e3312 */ /* 0x000e220000201c00 */
[----:B----4-:R-:W-:-:S05]  /*0ff0*/  @P5 IMAD R77, R75, R73, RZ ;  /* 0x000000494b4d5224 */ /* 0x010fca00078e02ff */
[----:B------:R-:W3:Y:S04]  /*1000*/  @P4 LDG.E.U8 R75, desc[UR10][R30.64+0x2] ;  /* 0x0000020a1e4b4981 */ /* 0x000ee8000c1e1100 */
[----:B------:R0:W-:Y:S02]  /*1010*/  @P1 STL.64 [UR5], R60 ;  /* 0x0000003cff001987 */ /* 0x0001e40008100a05 */
[----:B0-----:R-:W-:Y:S01]  /*1020*/  @P3 DADD R60, R60, R62 ;  /* 0x000000003c3c3229 */ /* 0x001fe2000000003e */
[----:B------:R0:W1:Y:S02]  /*1030*/  @P5 I2F.F64 R62, R77 ;  /* 0x0000004d003e5312 */ /* 0x0000640000201c00 */
[----:B0-----:R-:W4:Y:S01]  /*1040*/  @P4 LDG.E.U8 R77, desc[UR10][R30.64+0x1] ;  /* 0x0000010a1e4d4981 */ /* 0x001f22000c1e1100 */
[----:B-----5:R-:W-:Y:S01]  /*1050*/  @P5 IMAD R76, R76, R73, RZ ;  /* 0x000000494c4c5224 */ /* 0x020fe200078e02ff */
[----:B------:R-:W-:-:S04]  /*1060*/  ISETP.GE.AND P6, PT, R0, 0x1, PT ;  /* 0x000000010000780c */ /* 0x000fc80003fc6270 */
[----:B------:R-:W-:Y:S01]  /*1070*/  ISETP.GE.U32.OR P6, PT, R70, UR8, !P6 ;  /* 0x0000000846007c0c */ /* 0x000fe2000f7c6470 */
[----:B------:R1:W-:Y:S04]  /*1080*/  @P3 STL.64 [UR5+0x10], R56 ;  /* 0x00001038ff003987 */ /* 0x0003e80008100a05 */
[----:B------:R0:W-:Y:S04]  /*1090*/  @P3 STL.64 [UR5+0x8], R58 ;  /* 0x0000083aff003987 */ /* 0x0001e80008100a05 */
[----:B------:R-:W-:Y:S01]  /*10a0*/  @P3 STL.64 [UR5], R60 ;  /* 0x0000003cff003987 */ /* 0x000fe20008100a05 */
[----:B------:R-:W-:-:S03]  /*10b0*/  ISETP.NE.AND P3, PT, R71, RZ, PT ;  /* 0x000000ff4700720c */ /* 0x000fc60003f65270 */
[----:B------:R-:W5:Y:S01]  /*10c0*/  @!P6 LDG.E.U8 R71, desc[UR10][R36.64+0x2] ;  /* 0x0000020a2447e981 */ /* 0x000f62000c1e1100 */
[----:B-1----:R-:W-:Y:S01]  /*10d0*/  @P5 DADD R56, R56, R62 ;  /* 0x0000000038385229 */ /* 0x002fe2000000003e */
[----:B------:R1:W0:Y:S02]  /*10e0*/  @P5 I2F.F64 R62, R76 ;  /* 0x0000004c003e5312 */ /* 0x0002240000201c00 */
[----:B-1----:R-:W3:Y:S01]  /*10f0*/  @P4 LDS R76, [UR4+0x2c] ;  /* 0x00002c04ff4c4984 */ /* 0x002ee20008000800 */
[----:B--2---:R-:W-:-:S03]  /*1100*/  @P5 IMAD R73, R72, R73, RZ ;  /* 0x0000004948495224 */ /* 0x004fc600078e02ff */
[----:B------:R-:W2:Y:S01]  /*1110*/  @P4 LDG.E.U8 R72, desc[UR10][R30.64] ;  /* 0x0000000a1e484981 */ /* 0x000ea2000c1e1100 */
[----:B0-----:R-:W-:Y:S01]  /*1120*/  @P5 DADD R58, R58, R62 ;  /* 0x000000003a3a5229 */ /* 0x001fe2000000003e */
[----:B------:R-:W0:Y:S02]  /*1130*/  @P5 I2F.F64 R62, R73 ;  /* 0x00000049003e5312 */ /* 0x000e240000201c00 */
[----:B------:R1:W-:Y:S01]  /*1140*/  @P5 STL.64 [UR5+0x10], R56 ;  /* 0x00001038ff005987 */ /* 0x0003e20008100a05 */
[-C--:B---3--:R-:W-:Y:S01]  /*1150*/  @P4 IMAD R75, R75, R76.reuse, RZ ;  /* 0x0000004c4b4b4224 */ /* 0x088fe200078e02ff */
[----:B0-----:R-:W-:Y:S02]  /*1160*/  @P5 DADD R60, R60, R62 ;  /* 0x000000003c3c5229 */ /* 0x001fe4000000003e */
[----:B------:R0:W-:Y:S01]  /*1170*/  @P5 STL.64 [UR5+0x8], R58 ;  /* 0x0000083aff005987 */ /* 0x0001e20008100a05 */
[----:B------:R-:W3:Y:S01]  /*1180*/  @P0 LDC R73, c[0x0][0x388] ;  /* 0x0000e200ff490b82 */ /* 0x000ee20000000800 */
[----:B------:R1:W0:Y:S02]  /*1190*/  @P4 I2F.F64 R62, R75 ;  /* 0x0000004b003e4312 */ /* 0x0002240000201c00 */
[----:B-1----:R-:W5:Y:S01]  /*11a0*/  @!P6 LDS R75, [UR4+0x40] ;  /* 0x00004004ff4be984 */ /* 0x002f620008000800 */
[----:B0-----:R-:W-:Y:S01]  /*11b0*/  @P4 DADD R56, R56, R62 ;  /* 0x0000000038384229 */ /* 0x001fe2000000003e */
[----:B----4-:R-:W-:-:S04]  /*11c0*/  @P4 IMAD R77, R77, R76, RZ ;  /* 0x0000004c4d4d4224 */ /* 0x010fc800078e02ff */
[----:B------:R-:W0:Y:S02]  /*11d0*/  @P4 I2F.F64 R62, R77 ;  /* 0x0000004d003e4312 */ /* 0x000e240000201c00 */
[----:B0-----:R-:W-:Y:S01]  /*11e0*/  @P4 DADD R58, R58, R62 ;  /* 0x000000003a3a4229 */ /* 0x001fe2000000003e */
[----:B------:R0:W-:Y:S01]  /*11f0*/  @P5 STL.64 [UR5], R60 ;  /* 0x0000003cff005987 */ /* 0x0001e20008100a05 */
[----:B-----5:R-:W-:-:S03]  /*1200*/  @!P6 IMAD R71, R71, R75, RZ ;  /* 0x0000004b4747e224 */ /* 0x020fc600078e02ff */
[----:B------:R1:W-:Y:S01]  /*1210*/  @P4 STL.64 [UR5+0x10], R56 ;  /* 0x00001038ff004987 */ /* 0x0003e20008100a05 */
[----:B--2---:R-:W-:-:S04]  /*1220*/  @P4 IMAD R76, R72, R76, RZ ;  /* 0x0000004c484c4224 */ /* 0x004fc800078e02ff */
[----:B------:R2:W0:Y:S02]  /*1230*/  @P4 I2F.F64 R62, R76 ;  /* 0x0000004c003e4312 */ /* 0x0004240000201c00 */
[----:B--2---:R-:W2:Y:S01]  /*1240*/  @!P6 LDG.E.U8 R76, desc[UR10][R36.64] ;  /* 0x0000000a244ce981 */ /* 0x004ea2000c1e1100 */
[----:B0-----:R-:W-:-:S05]  /*1250*/  @P4 DADD R60, R60, R62 ;  /* 0x000000003c3c4229 */ /* 0x001fca000000003e */
[----:B------:R-:W1:Y:S02]  /*1260*/  @!P6 I2F.F64 R62, R71 ;  /* 0x00000047003ee312 */ /* 0x000e640000201c00 */
[----:B-1----:R-:W-:Y:S01]  /*1270*/  @!P6 DADD R56, R56, R62 ;  /* 0x000000003838e229 */ /* 0x002fe2000000003e */
[----:B------:R-:W4:Y:S01]  /*1280*/  @!P6 LDG.E.U8 R62, desc[UR10][R36.64+0x1] ;  /* 0x0000010a243ee981 */ /* 0x000f22000c1e1100 */
[----:B------:R-:W-:Y:S02]  /*1290*/  P2R R74, PR, RZ, 0x2 ;  /* 0x00000002ff4a7803 */ /* 0x000fe40000000000 */
[----:B---3--:R-:W-:Y:S01]  /*12a0*/  @P0 IADD3 R72, P1, PT, R36, R73, RZ ;  /* 0x0000004924480210 */ /* 0x008fe20007f3e0ff */
[----:B------:R0:W-:Y:S03]  /*12b0*/  @P4 STL.64 [UR5], R60 ;  /* 0x0000003cff004987 */ /* 0x0001e60008100a05 */
[----:B------:R-:W-:Y:S01]  /*12c0*/  @P0 LEA.HI.X.SX32 R73, R73, R37, 0x1, P1 ;  /* 0x0000002549490211 */ /* 0x000fe200008f0eff */
[----:B------:R1:W-:Y:S01]  /*12d0*/  @P4 STL.64 [UR5+0x8], R58 ;  /* 0x0000083aff004987 */ /* 0x0003e20008100a05 */
[----:B----4-:R-:W-:-:S02]  /*12e0*/  @!P6 IMAD R77, R62, R75, RZ ;  /* 0x0000004b3e4de224 */ /* 0x010fc400078e02ff */
[----:B--2---:R-:W-:-:S06]  /*12f0*/  @!P6 IMAD R62, R76, R75, RZ ;  /* 0x0000004b4c3ee224 */ /* 0x004fcc00078e02ff */
[----:B------:R-:W0:Y:S08]  /*1300*/  @!P6 I2F.F64 R62, R62 ;  /* 0x0000003e003ee312 */ /* 0x000e300000201c00 */
[----:B------:R-:W1:Y:S01]  /*1310*/  @!P6 I2F.F64 R76, R77 ;  /* 0x0000004d004ce312 */ /* 0x000e620000201c00 */
[----:B0-----:R-:W-:Y:S01]  /*1320*/  @!P6 DADD R60, R60, R62 ;  /* 0x000000003c3ce229 */ /* 0x001fe2000000003e */
[----:B------:R-:W2:Y:S01]  /*1330*/  @P0 LDG.E.U8 R63, desc[UR10][R72.64+0x2] ;  /* 0x0000020a483f0981 */ /* 0x000ea2000c1e1100 */
[----:B-1----:R-:W-:-:S03]  /*1340*/  @!P6 DADD R58, R58, R76 ;  /* 0x000000003a3ae229 */ /* 0x002fc6000000004c */
[----:B------:R-:W3:Y:S04]  /*1350*/  @P0 LDG.E.U8 R76, desc[UR10][R72.64+0x1] ;  /* 0x0000010a484c0981 */ /* 0x000ee8000c1e1100 */
[----:B------:R0:W4:Y:S04]  /*1360*/  @P0 LDG.E.U8 R77, desc[UR10][R72.64] ;  /* 0x0000000a484d0981 */ /* 0x000128000c1e1100 */
[----:B0-----:R-:W2:Y:S01]  /*1370*/  @P0 LDS R73, [UR4+0x54] ;  /* 0x00005404ff490984 */ /* 0x001ea20008000800 */
[----:B------:R-:W-:-:S13]  /*1380*/  ISETP.NE.AND P5, PT, R7, RZ, PT ;  /* 0x000000ff0700720c */ /* 0x000fda0003fa5270 */
[----:B------:R-:W5:Y:S04]  /*1390*/  @P5 LDG.E.U8 R75, desc[UR10][R18.64+0x2] ;  /* 0x0000020a124b5981 */ /* 0x000f68000c1e1100 */
[----:B------:R0:W-:Y:S04]  /*13a0*/  @!P6 STL.64 [UR5+0x10], R56 ;  /* 0x00001038ff00e987 */ /* 0x0001e80008100a05 */
[----:B------:R-:W5:Y:S01]  /*13b0*/  @P5 LDG.E.U8 R72, desc[UR10][R18.64] ;  /* 0x0000000a12485981 */ /* 0x000f62000c1e1100 */
[----:B------:R-:W-:Y:S01]  /*13c0*/  ISETP.NE.AND P4, PT, R8, RZ, PT ;  /* 0x000000ff0800720c */ /* 0x000fe20003f85270 */
[----:B--2---:R-:W-:-:S04]  /*13d0*/  @P0 IMAD R71, R63, R73, RZ ;  /* 0x000000493f470224 */ /* 0x004fc800078e02ff */
[----:B------:R1:W0:Y:S08]  /*13e0*/  @P0 I2F.F64 R62, R71 ;  /* 0x00000047003e0312 */ /* 0x0002300000201c00 */
[----:B-1----:R-:W2:Y:S01]  /*13f0*/  @P4 LDG.E.U8 R71, desc[UR10][R32.64+0x2] ;  /* 0x0000020a20474981 */ /* 0x002ea2000c1e1100 */
[----:B0-----:R-:W-:Y:S01]  /*1400*/  @P0 DADD R56, R56, R62 ;  /* 0x0000000038380229 */ /* 0x001fe2000000003e */
[----:B---3--:R-:W-:-:S02]  /*1410*/  @P0 IMAD R62, R76, R73, RZ ;  /* 0x000000494c3e0224 */ /* 0x008fc400078e02ff */
[----:B------:R-:W3:Y:S01]  /*1420*/  @P5 LDG.E.U8 R76, desc[UR10][R18.64+0x1] ;  /* 0x0000010a124c5981 */ /* 0x000ee2000c1e1100 */
[----:B----4-:R-:W-:-:S03]  /*1430*/  @P0 IMAD R77, R77, R73, RZ ;  /* 0x000000494d4d0224 */ /* 0x010fc600078e02ff */
[----:B------:R-:W5:Y:S01]  /*1440*/  @P5 LDS R73, [UR4+0x8] ;  /* 0x00000804ff495984 */ /* 0x000f620008000800 */
[----:B------:R-:W0:Y:S03]  /*1450*/  @P0 I2F.F64 R62, R62 ;  /* 0x0000003e003e0312 */ /* 0x000e260000201c00 */
[----:B------:R0:W-:Y:S02]  /*1460*/  @!P6 STL.64 [UR5+0x8], R58 ;  /* 0x0000083aff00e987 */ /* 0x0001e40008100a05 */
[----:B0-----:R-:W-:-:S03]  /*1470*/  @P0 DADD R58, R58, R62 ;  /* 0x000000003a3a0229 */ /* 0x001fc6000000003e */
[----:B------:R-:W0:Y:S01]  /*1480*/  @P0 I2F.F64 R62, R77 ;  /* 0x0000004d003e0312 */ /* 0x000e220000201c00 */
[----:B------:R0:W-:Y:S01]  /*1490*/  @!P6 STL.64 [UR5], R60 ;  /* 0x0000003cff00e987 */ /* 0x0001e20008100a05 */
[----:B-----5:R-:W-:Y:S01]  /*14a0*/  @P5 IMAD R75, R75, R73, RZ ;  /* 0x000000494b4b5224 */ /* 0x020fe200078e02ff */
[----:B0-----:R-:W-:Y:S02]  /*14b0*/  @P0 DADD R60, R60, R62 ;  /* 0x000000003c3c0229 */ /* 0x001fe4000000003e */
[----:B------:R0:W-:Y:S03]  /*14c0*/  @P0 STL.64 [UR5+0x10], R56 ;  /* 0x00001038ff000987 */ /* 0x0001e60008100a05 */
[----:B------:R1:W0:Y:S01]  /*14d0*/  @P5 I2F.F64 R62, R75 ;  /* 0x0000004b003e5312 */ /* 0x0002220000201c00 */
[----:B------:R-:W-:Y:S01]  /*14e0*/  ISETP.NE.AND P1, PT, R9, RZ, PT ;  /* 0x000000ff0900720c */ /* 0x000fe20003f25270 */
[----:B------:R4:W-:Y:S04]  /*14f0*/  @P0 STL.64 [UR5+0x8], R58 ;  /* 0x0000083aff000987 */ /* 0x0009e80008100a05 */
[----:B------:R-:W5:Y:S04]  /*1500*/  @P4 LDG.E.U8 R77, desc[UR10][R32.64] ;  /* 0x0000000a204d4981 */ /* 0x000f68000c1e1100 */
[----:B-1----:R-:W5:Y:S01]  /*1510*/  @P4 LDG.E.U8 R75, desc[UR10][R32.64+0x1] ;  /* 0x0000010a204b4981 */ /* 0x002f62000c1e1100 */
[----:B0-----:R-:W-:-:S03]  /*1520*/  @P5 DADD R56, R56, R62 ;  /* 0x0000000038385229 */ /* 0x001fc6000000003e */
[----:B------:R-:W-:Y:S01]  /*1530*/  @P0 STL.64 [UR5], R60 ;  /* 0x0000003cff000987 */ /* 0x000fe20008100a05 */
[----:B---3--:R-:W-:-:S03]  /*1540*/  @P5 IMAD R62, R76, R73, RZ ;  /* 0x000000494c3e5224 */ /* 0x008fc600078e02ff */
[----:B------:R-:W2:Y:S03]  /*1550*/  @P4 LDS R76, [UR4+0x1c] ;  /* 0x00001c04ff4c4984 */ /* 0x000ea60008000800 */
[----:B------:R-:W4:Y:S02]  /*1560*/  @P5 I2F.F64 R62, R62 ;  /* 0x0000003e003e5312 */ /* 0x000f240000201c00 */
[----:B----4-:R-:W-:Y:S01]  /*1570*/  @P5 DADD R58, R58, R62 ;  /* 0x000000003a3a5229 */ /* 0x010fe2000000003e */
[----:B------:R-:W-:Y:S02]  /*1580*/  @P5 IMAD R63, R72, R73, RZ ;  /* 0x00000049483f5224 */ /* 0x000fe400078e02ff */
[----:B------:R-:W3:Y:S04]  /*1590*/  @P1 LDG.E.U8 R73, desc[UR10][R38.64+0x2] ;  /* 0x0000020a26491981 */ /* 0x000ee8000c1e1100 */
[----:B------:R-:W0:Y:S01]  /*15a0*/  @P5 I2F.F64 R62, R63 ;  /* 0x0000003f003e5312 */ /* 0x000e220000201c00 */
[----:B------:R-:W3:Y:S01]  /*15b0*/  @P1 LDS R72, [UR4+0x30] ;  /* 0x00003004ff481984 */ /* 0x000ee20008000800 */
[----:B--2---:R-:W-:Y:S01]  /*15c0*/  @P4 IMAD R71, R71, R76, RZ ;  /* 0x0000004c47474224 */ /* 0x004fe200078e02ff */
[----:B0-----:R-:W-:-:S05]  /*15d0*/  @P5 DADD R60, R60, R62 ;  /* 0x000000003c3c5229 */ /* 0x001fca000000003e */
[----:B------:R0:W1:Y:S02]  /*15e0*/  @P4 I2F.F64 R62, R71 ;  /* 0x00000047003e4312 */ /* 0x0000640000201c00 */
[----:B0-----:R-:W2:Y:S01]  /*15f0*/  @P1 LDG.E.U8 R71, desc[UR10][R38.64+0x1] ;  /* 0x0000010a26471981 */ /* 0x001ea2000c1e1100 */
[-C--:B-----5:R-:W-:Y:S02]  /*1600*/  @P4 IMAD R77, R77, R76.reuse, RZ ;  /* 0x0000004c4d4d4224 */ /* 0x0a0fe400078e02ff */
[----:B------:R-:W-:Y:S01]  /*1610*/  @P4 IMAD R75, R75, R76, RZ ;  /* 0x0000004c4b4b4224 */ /* 0x000fe200078e02ff */
[----:B------:R-:W-:Y:S01]  /*1620*/  ISETP.GE.AND P6, PT, R0, RZ, PT ;  /* 0x000000ff0000720c */ /* 0x000fe20003fc6270 */
[----:B------:R1:W-:Y:S03]  /*1630*/  @P5 STL.64 [UR5+0x10], R56 ;  /* 0x00001038ff005987 */ /* 0x0003e60008100a05 */
[----:B------:R-:W-:Y:S01]  /*1640*/  ISETP.GE.U32.OR P6, PT, R70, UR8, !P6 ;  /* 0x0000000846007c0c */ /* 0x000fe2000f7c6470 */
[----:B-1----:R-:W-:Y:S01]  /*1650*/  @P4 DADD R56, R56, R62 ;  /* 0x0000000038384229 */ /* 0x002fe2000000003e */
[----:B------:R0:W1:Y:S01]  /*1660*/  @P4 I2F.F64 R62, R75 ;  /* 0x0000004b003e4312 */ /* 0x0000620000201c00 */
[----:B------:R1:W-:Y:S10]  /*1670*/  @P5 STL.64 [UR5+0x8], R58 ;  /* 0x0000083aff005987 */ /* 0x0003f40008100a05 */
[----:B0-----:R-:W4:Y:S01]  /*1680*/  @!P6 LDG.E.U8 R75, desc[UR10][R42.64+0x1] ;  /* 0x0000010a2a4be981 */ /* 0x001f22000c1e1100 */
[----:B-1----:R-:W-:Y:S01]  /*1690*/  @P4 DADD R58, R58, R62 ;  /* 0x000000003a3a4229 */ /* 0x002fe2000000003e */
[----:B------:R-:W0:Y:S02]  /*16a0*/  @P4 I2F.F64 R62, R77 ;  /* 0x0000004d003e4312 */ /* 0x000e240000201c00 */
[----:B------:R0:W-:Y:S04]  /*16b0*/  @P5 STL.64 [UR5], R60 ;  /* 0x0000003cff005987 */ /* 0x0001e80008100a05 */
[----:B------:R1:W-:Y:S01]  /*16c0*/  @P4 STL.64 [UR5+0x10], R56 ;  /* 0x00001038ff004987 */ /* 0x0003e20008100a05 */
[----:B0-----:R-:W-:Y:S01]  /*16d0*/  @P4 DADD R60, R60, R62 ;  /* 0x000000003c3c4229 */ /* 0x001fe2000000003e */
[----:B---3--:R-:W-:-:S02]  /*16e0*/  @P1 IMAD R76, R73, R72, RZ ;  /* 0x00000048494c1224 */ /* 0x008fc400078e02ff */
[----:B------:R-:W3:Y:S04]  /*16f0*/  @P1 LDG.E.U8 R73, desc[UR10][R38.64] ;  /* 0x0000000a26491981 */ /* 0x000ee8000c1e1100 */
[----:B------:R-:W1:Y:S02]  /*1700*/  @P1 I2F.F64 R76, R76 ;  /* 0x0000004c004c1312 */ /* 0x000e640000201c00 */
[----:B-1----:R-:W-:Y:S01]  /*1710*/  @P1 DADD R56, R56, R76 ;  /* 0x0000000038381229 */ /* 0x002fe2000000004c */
[----:B------:R-:W5:Y:S04]  /*1720*/  @!P6 LDG.E.U8 R77, desc[UR10][R42.64+0x2] ;  /* 0x0000020a2a4de981 */ /* 0x000f68000c1e1100 */
[----:B------:R-:W4:Y:S01]  /*1730*/  @!P6 LDS R76, [UR4+0x44] ;  /* 0x00004404ff4ce984 */ /* 0x000f220008000800 */
[----:B--2---:R-:W-:-:S03]  /*1740*/  @P1 IMAD R62, R71, R72, RZ ;  /* 0x00000048473e1224 */ /* 0x004fc600078e02ff */
[----:B------:R-:W2:Y:S03]  /*1750*/  @!P6 LDG.E.U8 R71, desc[UR10][R42.64] ;  /* 0x0000000a2a47e981 */ /* 0x000ea6000c1e1100 */
[----:B------:R-:W0:Y:S01]  /*1760*/  @P1 I2F.F64 R62, R62 ;  /* 0x0000003e003e1312 */ /* 0x000e220000201c00 */
[----:B------:R0:W-:Y:S02]  /*1770*/  @P4 STL.64 [UR5+0x8], R58 ;  /* 0x0000083aff004987 */ /* 0x0001e40008100a05 */
[----:B0-----:R-:W-:Y:S02]  /*1780*/  @P1 DADD R58, R58, R62 ;  /* 0x000000003a3a1229 */ /* 0x001fe4000000003e */
[----:B------:R0:W-:Y:S01]  /*1790*/  @P4 STL.64 [UR5], R60 ;  /* 0x0000003cff004987 */ /* 0x0001e20008100a05 */
[----:B------:R-:W-:-:S04]  /*17a0*/  ISETP.NE.AND P4, PT, R10, RZ, PT ;  /* 0x000000ff0a00720c */ /* 0x000fc80003f85270 */
[----:B------:R1:W-:Y:S01]  /*17b0*/  @P1 STL.64 [UR5+0x8], R58 ;  /* 0x0000083aff001987 */ /* 0x0003e20008100a05 */
[----:B---3--:R-:W-:-:S06]  /*17c0*/  @P1 IMAD R62, R73, R72, RZ ;  /* 0x00000048493e1224 */ /* 0x008fcc00078e02ff */
[----:B------:R-:W0:Y:S02]  /*17d0*/  @P1 I2F.F64 R62, R62 ;  /* 0x0000003e003e1312 */ /* 0x000e240000201c00 */
[----:B0-----:R-:W-:Y:S01]  /*17e0*/  @P1 DADD R60, R60, R62 ;  /* 0x000000003c3c1229 */ /* 0x001fe2000000003e */
[-C--:B----4-:R-:W-:Y:S02]  /*17f0*/  @!P6 IMAD R63, R75, R76.reuse, RZ ;  /* 0x0000004c4b3fe224 */ /* 0x090fe400078e02ff */
[-C--:B-----5:R-:W-:Y:S01]  /*1800*/  @!P6 IMAD R72, R77, R76.reuse, RZ ;  /* 0x0000004c4d48e224 */ /* 0x0a0fe200078e02ff */
[----:B------:R-:W3:Y:S03]  /*1810*/  @P4 LDG.E.U8 R75, desc[UR10][R48.64+0x1] ;  /* 0x0000010a304b4981 */ /* 0x000ee6000c1e1100 */
[----:B------:R-:W1:Y:S01]  /*1820*/  @!P6 I2F.F64 R62, R63 ;  /* 0x0000003f003ee312 */ /* 0x000e620000201c00 */
[----:B--2---:R-:W-:-:S02]  /*1830*/  @!P6 IMAD R76, R71, R76, RZ ;  /* 0x0000004c474ce224 */ /* 0x004fc400078e02ff */
[----:B------:R-:W2:Y:S01]  /*1840*/  @P4 LDG.E.U8 R71, desc[UR10][R48.64] ;  /* 0x0000000a30474981 */ /* 0x000ea2000c1e1100 */
[----:B-1----:R-:W-:-:S03]  /*1850*/  @!P6 DADD R58, R58, R62 ;  /* 0x000000003a3ae229 */ /* 0x002fc6000000003e */
[----:B------:R-:W4:Y:S01]  /*1860*/  @P4 LDG.E.U8 R63, desc[UR10][R48.64+0x2] ;  /* 0x0000020a303f4981 */ /* 0x000f22000c1e1100 */
[----:B------:R-:W0:Y:S08]  /*1870*/  @!P6 I2F.F64 R72, R72 ;  /* 0x000000480048e312 */ /* 0x000e300000201c00 */
[----:B------:R-:W1:Y:S01]  /*1880*/  @!P6 I2F.F64 R76, R76 ;  /* 0x0000004c004ce312 */ /* 0x000e620000201c00 */
[----:B------:R0:W-:Y:S04]  /*1890*/  @P1 STL.64 [UR5+0x10], R56 ;  /* 0x00001038ff001987 */ /* 0x0001e80008100a05 */
[----:B------:R1:W-:Y:S01]  /*18a0*/  @P1 STL.64 [UR5], R60 ;  /* 0x0000003cff001987 */ /* 0x0003e20008100a05 */
[----:B0-----:R-:W-:-:S03]  /*18b0*/  @!P6 DADD R56, R56, R72 ;  /* 0x000000003838e229 */ /* 0x001fc60000000048 */
[----:B------:R-:W3:Y:S01]  /*18c0*/  @P4 LDS R72, [UR4+0x58] ;  /* 0x00005804ff484984 */ /* 0x000ee20008000800 */
[----:B-1----:R-:W-:-:S03]  /*18d0*/  @!P6 DADD R60, R60, R76 ;  /* 0x000000003c3ce229 */ /* 0x002fc6000000004c */
[----:B------:R-:W-:Y:S04]  /*18e0*/  @!P6 STL.64 [UR5+0x8], R58 ;  /* 0x0000083aff00e987 */ /* 0x000fe80008100a05 */
[----:B------:R0:W-:Y:S04]  /*18f0*/  @!P6 STL.64 [UR5+0x10], R56 ;  /* 0x00001038ff00e987 */ /* 0x0001e80008100a05 */
[----:B------:R1:W-:Y:S01]  /*1900*/  @!P6 STL.64 [UR5], R60 ;  /* 0x0000003cff00e987 */ /* 0x0003e20008100a05 */
[----:B------:R-:W-:-:S13]  /*1910*/  ISETP.NE.AND P6, PT, R64, RZ, PT ;  /* 0x000000ff4000720c */ /* 0x000fda0003fc5270 */
[----:B------:R-:W5:Y:S04]  /*1920*/  @P6 LDG.E.U8 R77, desc[UR10][R20.64+0x2] ;  /* 0x0000020a144d6981 */ /* 0x000f68000c1e1100 */
[----:B------:R-:W5:Y:S01]  /*1930*/  @P6 LDG.E.U8 R73, desc[UR10][R20.64+0x1] ;  /* 0x0000010a14496981 */ /* 0x000f62000c1e1100 */
[-C--:B---3--:R-:W-:Y:S02]  /*1940*/  @P4 IMAD R75, R75, R72.reuse, RZ ;  /* 0x000000484b4b4224 */ /* 0x088fe400078e02ff */
[-C--:B----4-:R-:W-:Y:S02]  /*1950*/  @P4 IMAD R76, R63, R72.reuse, RZ ;  /* 0x000000483f4c4224 */ /* 0x090fe400078e02ff */
[----:B--2---:R-:W-:Y:S02]  /*1960*/  @P4 IMAD R72, R71, R72, RZ ;  /* 0x0000004847484224 */ /* 0x004fe400078e02ff */
[----:B------:R-:W2:Y:S01]  /*1970*/  @P6 LDG.E.U8 R71, desc[UR10][R20.64] ;  /* 0x0000000a14476981 */ /* 0x000ea2000c1e1100 */
[----:B------:R-:W0:Y:S02]  /*1980*/  @P4 I2F.F64 R62, R76 ;  /* 0x0000004c003e4312 */ /* 0x000e240000201c00 */
[----:B0-----:R-:W-:-:S06]  /*1990*/  @P4 DADD R56, R56, R62 ;  /* 0x0000000038384229 */ /* 0x001fcc000000003e */
[----:B------:R0:W3:Y:S01]  /*19a0*/  @P4 I2F.F64 R62, R75 ;  /* 0x0000004b003e4312 */ /* 0x0000e20000201c00 */
[----:B------:R-:W-:-:S13]  /*19b0*/  ISETP.NE.AND P1, PT, R65, RZ, PT ;  /* 0x000000ff4100720c */ /* 0x000fda0003f25270 */
[----:B0-----:R-:W4:Y:S01]  /*19c0*/  @P1 LDG.E.U8 R75, desc[UR10][R40.64+0x2] ;  /* 0x0000020a284b1981 */ /* 0x001f22000c1e1100 */
[----:B---3--:R-:W-:Y:S01]  /*19d0*/  @P4 DADD R58, R58, R62 ;  /* 0x000000003a3a4229 */ /* 0x008fe2000000003e */
[----:B------:R0:W1:Y:S02]  /*19e0*/  @P4 I2F.F64 R62, R72 ;  /* 0x00000048003e4312 */ /* 0x0000640000201c00 */
[----:B------:R-:W3:Y:S04]  /*19f0*/  @P1 LDG.E.U8 R76, desc[UR10][R40.64+0x1] ;  /* 0x0000010a284c1981 */ /* 0x000ee8000c1e1100 */
[----:B0-----:R-:W5:Y:S01]  /*1a00*/  @P6 LDS R72, [UR4+0xc] ;  /* 0x00000c04ff486984 */ /* 0x001f620008000800 */
[----:B-1----:R-:W-:-:S03]  /*1a10*/  @P4 DADD R60, R60, R62 ;  /* 0x000000003c3c4229 */ /* 0x002fc6000000003e */
[----:B------:R0:W-:Y:S01]  /*1a20*/  @P4 STL.64 [UR5+0x10], R56 ;  /* 0x00001038ff004987 */ /* 0x0001e20008100a05 */
[----:B------:R-:W-:Y:S01]  /*1a30*/  ISETP.NE.AND P5, PT, R66, RZ, PT ;  /* 0x000000ff4200720c */ /* 0x000fe20003fa5270 */
[----:B-----5:R-:W-:-:S04]  /*1a40*/  @P6 IMAD R77, R77, R72, RZ ;  /* 0x000000484d4d6224 */ /* 0x020fc800078e02ff */
[----:B------:R-:W0:Y:S02]  /*1a50*/  @P6 I2F.F64 R62, R77 ;  /* 0x0000004d003e6312 */ /* 0x000e240000201c00 */
[----:B0-----:R-:W-:Y:S01]  /*1a60*/  @P6 DADD R56, R56, R62 ;  /* 0x0000000038386229 */ /* 0x001fe2000000003e */
[----:B------:R-:W-:Y:S01]  /*1a70*/  @P6 IMAD R62, R73, R72, RZ ;  /* 0x00000048493e6224 */ /* 0x000fe200078e02ff */
[----:B------:R0:W-:Y:S04]  /*1a80*/  @P4 STL.64 [UR5+0x8], R58 ;  /* 0x0000083aff004987 */ /* 0x0001e80008100a05 */
[----:B------:R1:W-:Y:S01]  /*1a90*/  @P4 STL.64 [UR5], R60 ;  /* 0x0000003cff004987 */ /* 0x0003e20008100a05 */
[----:B------:R-:W-:-:S03]  /*1aa0*/  ISETP.NE.AND P4, PT, R3, RZ, PT ;  /* 0x000000ff0300720c */ /* 0x000fc60003f85270 */
[----:B------:R-:W5:Y:S01]  /*1ab0*/  @P5 LDG.E.U8 R3, desc[UR10][R44.64+0x2] ;  /* 0x0000020a2c035981 */ /* 0x000f62000c1e1100 */
[----:B------:R-:W0:Y:S03]  /*1ac0*/  @P6 I2F.F64 R62, R62 ;  /* 0x0000003e003e6312 */ /* 0x000e260000201c00 */
[----:B------:R-:W4:Y:S01]  /*1ad0*/  @P1 LDS R73, [UR4+0x20] ;  /* 0x00002004ff491984 */ /* 0x000f220008000800 */
[----:B0-----:R-:W-:Y:S01]  /*1ae0*/  @P6 DADD R58, R58, R62 ;  /* 0x000000003a3a6229 */ /* 0x001fe2000000003e */
[----:B--2---:R-:W-:Y:S02]  /*1af0*/  @P6 IMAD R71, R71, R72, RZ ;  /* 0x0000004847476224 */ /* 0x004fe400078e02ff */
[----:B------:R-:W2:Y:S02]  /*1b00*/  @P1 LDG.E.U8 R72, desc[UR10][R40.64] ;  /* 0x0000000a28481981 */ /* 0x000ea4000c1e1100 */
[----:B------:R0:W1:Y:S02]  /*1b10*/  @P6 I2F.F64 R62, R71 ;  /* 0x00000047003e6312 */ /* 0x0000640000201c00 */
[----:B0-----:R-:W2:Y:S01]  /*1b20*/  @P5 LDG.E.U8 R71, desc[UR10][R44.64+0x1] ;  /* 0x0000010a2c475981 */ /* 0x001ea2000c1e1100 */
[----:B-1----:R-:W-:Y:S01]  /*1b30*/  @P6 DADD R60, R60, R62 ;  /* 0x000000003c3c6229 */ /* 0x002fe2000000003e */
[----:B----4-:R-:W-:-:S02]  /*1b40*/  @P1 IMAD R77, R75, R73, RZ ;  /* 0x000000494b4d1224 */ /* 0x010fc400078e02ff */
[----:B------:R0:W-:Y:S02]  /*1b50*/  @P6 STL.64 [UR5+0x10], R56 ;  /* 0x00001038ff006987 */ /* 0x0001e40008100a05 */
[----:B------:R-:W0:Y:S01]  /*1b60*/  @P1 I2F.F64 R62, R77 ;  /* 0x0000004d003e1312 */ /* 0x000e220000201c00 */
[----:B---3--:R-:W-:Y:S01]  /*1b70*/  @P1 IMAD R76, R76, R73, RZ ;  /* 0x000000494c4c1224 */ /* 0x008fe200078e02ff */
[----:B------:R-:W3:Y:S01]  /*1b80*/  @P5 LDG.E.U8 R75, desc[UR10][R44.64] ;  /* 0x0000000a2c4b5981 */ /* 0x000ee2000c1e1100 */
[----:B0-----:R-:W-:-:S05]  /*1b90*/  @P1 DADD R56, R56, R62 ;  /* 0x0000000038381229 */ /* 0x001fca000000003e */
[----:B------:R0:W1:Y:S02]  /*1ba0*/  @P1 I2F.F64 R62, R76 ;  /* 0x0000004c003e1312 */ /* 0x0000640000201c00 */
[----:B0-----:R-:W5:Y:S04]  /*1bb0*/  @P5 LDS R76, [UR4+0x34] ;  /* 0x00003404ff4c5984 */ /* 0x001f680008000800 */
[----:B------:R1:W-:Y:S04]  /*1bc0*/  @P6 STL.64 [UR5+0x8], R58 ;  /* 0x0000083aff006987 */ /* 0x0003e80008100a05 */
[----:B------:R0:W-:Y:S01]  /*1bd0*/  @P6 STL.64 [UR5], R60 ;  /* 0x0000003cff006987 */ /* 0x0001e20008100a05 */
[----:B-1----:R-:W-:Y:S01]  /*1be0*/  @P1 DADD R58, R58, R62 ;  /* 0x000000003a3a1229 */ /* 0x002fe2000000003e */
[----:B-----5:R-:W-:-:S02]  /*1bf0*/  @P5 IMAD R3, R3, R76, RZ ;  /* 0x0000004c03035224 */ /* 0x020fc400078e02ff */
[----:B--2---:R-:W-:Y:S02]  /*1c00*/  @P1 IMAD R73, R72, R73, RZ ;  /* 0x0000004948491224 */ /* 0x004fe400078e02ff */
[----:B------:R-:W-:-:S05]  /*1c10*/  VIADD R72, R0, 0x1 ;  /* 0x0000000100487836 */ /* 0x000fca0000000000 */
[----:B------:R-:W-:Y:S01]  /*1c20*/  ISETP.GE.AND P6, PT, R72, UR9, PT ;  /* 0x0000000948007c0c */ /* 0x000fe2000bfc6270 */
[----:B------:R-:W0:Y:S03]  /*1c30*/  @P1 I2F.F64 R62, R73 ;  /* 0x00000049003e1312 */ /* 0x000e260000201c00 */
[----:B------:R-:W-:-:S04]  /*1c40*/  ISETP.LT.OR P6, PT, R0, -0x1, P6 ;  /* 0xffffffff0000780c */ /* 0x000fc800037c1670 */
[----:B------:R-:W-:Y:S01]  /*1c50*/  ISETP.GE.U32.OR P6, PT, R70, UR8, P6 ;  /* 0x0000000846007c0c */ /* 0x000fe2000b7c6470 */
[----:B0-----:R-:W-:Y:S01]  /*1c60*/  @P1 DADD R60, R60, R62 ;  /* 0x000000003c3c1229 */ /* 0x001fe2000000003e */
[----:B------:R0:W1:Y:S01]  /*1c70*/  @P5 I2F.F64 R62, R3 ;  /* 0x00000003003e5312 */ /* 0x0000620000201c00 */
[----:B------:R-:W-:-:S10]  /*1c80*/  @P5 IMAD R77, R71, R76, RZ ;  /* 0x0000004c474d5224 */ /* 0x000fd400078e02ff */
[----:B------:R-:W2:Y:S04]  /*1c90*/  @!P6 LDG.E.U8 R71, desc[UR10][R50.64+0x1] ;  /* 0x0000010a3247e981 */ /* 0x000ea8000c1e1100 */
[----:B------:R-:W4:Y:S04]  /*1ca0*/  @!P6 LDG.E.U8 R73, desc[UR10][R50.64] ;  /* 0x0000000a3249e981 */ /* 0x000f28000c1e1100 */
[----:B0-----:R-:W5:Y:S01]  /*1cb0*/  @!P6 LDG.E.U8 R3, desc[UR10][R50.64+0x2] ;  /* 0x0000020a3203e981 */ /* 0x001f62000c1e1100 */
[----:B---3--:R-:W-:-:S03]  /*1cc0*/  @P5 IMAD R75, R75, R76, RZ ;  /* 0x0000004c4b4b5224 */ /* 0x008fc600078e02ff */
[----:B------:R-:W5:Y:S04]  /*1cd0*/  @!P6 LDS R76, [UR4+0x48] ;  /* 0x00004804ff4ce984 */ /* 0x000f680008000800 */
[----:B------:R1:W-:Y:S02]  /*1ce0*/  @P1 STL.64 [UR5+0x10], R56 ;  /* 0x00001038ff001987 */ /* 0x0003e40008100a05 */
[----:B-1----:R-:W-:Y:S01]  /*1cf0*/  @P5 DADD R56, R56, R62 ;  /* 0x0000000038385229 */ /* 0x002fe2000000003e */
[----:B------:R-:W0:Y:S01]  /*1d00*/  @P5 I2F.F64 R62, R77 ;  /* 0x0000004d003e5312 */ /* 0x000e220000201c00 */
[----:B------:R0:W-:Y:S02]  /*1d10*/  @P1 STL.64 [UR5+0x8], R58 ;  /* 0x0000083aff001987 */ /* 0x0001e40008100a05 */
[----:B0-----:R-:W-:-:S05]  /*1d20*/  @P5 DADD R58, R58, R62 ;  /* 0x000000003a3a5229 */ /* 0x001fca000000003e */
[----:B------:R-:W0:Y:S01]  /*1d30*/  @P5 I2F.F64 R62, R75 ;  /* 0x0000004b003e5312 */ /* 0x000e220000201c00 */
[----:B------:R0:W-:Y:S02]  /*1d40*/  @P1 STL.64 [UR5], R60 ;  /* 0x0000003cff001987 */ /* 0x0001e40008100a05 */
[----:B0-----:R-:W-:Y:S02]  /*1d50*/  @P5 DADD R60, R60, R62 ;  /* 0x000000003c3c5229 */ /* 0x001fe4000000003e */
[----:B------:R0:W-:Y:S04]  /*1d60*/  @P5 STL.64 [UR5+0x10], R56 ;  /* 0x00001038ff005987 */ /* 0x0001e80008100a05 */
[----:B------:R1:W-:Y:S04]  /*1d70*/  @P5 STL.64 [UR5+0x8], R58 ;  /* 0x0000083aff005987 */ /* 0x0003e80008100a05 */
[----:B------:R3:W-:Y:S01]  /*1d80*/  @P5 STL.64 [UR5], R60 ;  /* 0x0000003cff005987 */ /* 0x0007e20008100a05 */
[----:B------:R-:W-:Y:S01]  /*1d90*/  ISETP.NE.AND P5, PT, R69, RZ, PT ;  /* 0x000000ff4500720c */ /* 0x000fe20003fa5270 */
[----:B-----5:R-:W-:-:S04]  /*1da0*/  @!P6 IMAD R3, R3, R76, RZ ;  /* 0x0000004c0303e224 */ /* 0x020fc800078e02ff */
[----:B------:R-:W0:Y:S01]  /*1db0*/  @!P6 I2F.F64 R62, R3 ;  /* 0x00000003003ee312 */ /* 0x000e220000201c00 */
[-C--:B--2---:R-:W-:Y:S02]  /*1dc0*/  @!P6 IMAD R75, R71, R76.reuse, RZ ;  /* 0x0000004c474be224 */ /* 0x084fe400078e02ff */
[----:B----4-:R-:W-:-:S05]  /*1dd0*/  @!P6 IMAD R73, R73, R76, RZ ;  /* 0x0000004c4949e224 */ /* 0x010fca00078e02ff */
[----:B------:R2:W1:Y:S01]  /*1de0*/  @!P6 I2F.F64 R76, R75 ;  /* 0x0000004b004ce312 */ /* 0x0004620000201c00 */
[----:B0-----:R-:W-:Y:S01]  /*1df0*/  @!P6 DADD R56, R56, R62 ;  /* 0x000000003838e229 */ /* 0x001fe2000000003e */
[----:B--2---:R-:W0:Y:S01]  /*1e00*/  @P2 LDS R75, [UR4+0x5c] ;  /* 0x00005c04ff4b2984 */ /* 0x004e220008000800 */
[----:B------:R-:W2:Y:S01]  /*1e10*/  @P2 LDC R63, c[0x0][0x388] ;  /* 0x0000e200ff3f2b82 */ /* 0x000ea20000000800 */
[----:B-1----:R-:W-:-:S04]  /*1e20*/  @!P6 DADD R58, R58, R76 ;  /* 0x000000003a3ae229 */ /* 0x002fc8000000004c */
[----:B------:R-:W3:Y:S01]  /*1e30*/  @!P6 I2F.F64 R76, R73 ;  /* 0x00000049004ce312 */ /* 0x000ee20000201c00 */
[----:B--2---:R-:W-:-:S04]  /*1e40*/  @P2 IADD3 R62, P1, PT, R50, R63, RZ ;  /* 0x0000003f323e2210 */ /* 0x004fc80007f3e0ff */
[----:B------:R-:W-:Y:S01]  /*1e50*/  @P2 LEA.HI.X.SX32 R63, R63, R51, 0x1, P1 ;  /* 0x000000333f3f2211 */ /* 0x000fe200008f0eff */
[----:B---3--:R-:W-:-:S04]  /*1e60*/  @!P6 DADD R60, R60, R76 ;  /* 0x000000003c3ce229 */ /* 0x008fc8000000004c */
[----:B------:R-:W0:Y:S04]  /*1e70*/  @P2 LDG.E.U8 R76, desc[UR10][R62.64+0x2] ;  /* 0x0000020a3e4c2981 */ /* 0x000e28000c1e1100 */
[----:B------:R-:W2:Y:S01]  /*1e80*/  @P2 LDG.E.U8 R71, desc[UR10][R62.64+0x1] ;  /* 0x0000010a3e472981 */ /* 0x000ea2000c1e1100 */
[----:B------:R-:W-:-:S03]  /*1e90*/  ISETP.NE.AND P1, PT, R67, RZ, PT ;  /* 0x000000ff4300720c */ /* 0x000fc60003f25270 */
[----:B------:R-:W3:Y:S10]  /*1ea0*/  @P2 LDG.E.U8 R73, desc[UR10][R62.64] ;  /* 0x0000000a3e492981 */ /* 0x000ef4000c1e1100 */
[----:B------:R-:W4:Y:S04]  /*1eb0*/  @P1 LDG.E.U8 R69, desc[UR10][R22.64+0x2] ;  /* 0x0000020a16451981 */ /* 0x000f28000c1e1100 */
[----:B------:R-:W5:Y:S04]  /*1ec0*/  @P1 LDG.E.U8 R3, desc[UR10][R22.64+0x1] ;  /* 0x0000010a16031981 */ /* 0x000f68000c1e1100 */
[----:B------:R1:W-:Y:S04]  /*1ed0*/  @!P6 STL.64 [UR5+0x10], R56 ;  /* 0x00001038ff00e987 */ /* 0x0003e80008100a05 */
[----:B------:R2:W-:Y:S01]  /*1ee0*/  @!P6 STL.64 [UR5+0x8], R58 ;  /* 0x0000083aff00e987 */ /* 0x0005e20008100a05 */
[----:B0-----:R-:W-:-:S06]  /*1ef0*/  @P2 IMAD R76, R76, R75, RZ ;  /* 0x0000004b4c4c2224 */ /* 0x001fcc00078e02ff */
[----:B------:R-:W1:Y:S02]  /*1f00*/  @P2 I2F.F64 R76, R76 ;  /* 0x0000004c004c2312 */ /* 0x000e640000201c00 */
[----:B-1----:R-:W-:Y:S01]  /*1f10*/  @P2 DADD R56, R56, R76 ;  /* 0x0000000038382229 */ /* 0x002fe2000000004c */
[-C--:B--2---:R-:W-:Y:S02]  /*1f20*/  @P2 IMAD R77, R71, R75.reuse, RZ ;  /* 0x0000004b474d2224 */ /* 0x084fe400078e02ff */
[----:B------:R-:W2:Y:S04]  /*1f30*/  @P1 LDG.E.U8 R71, desc[UR10][R22.64] ;  /* 0x0000000a16471981 */ /* 0x000ea8000c1e1100 */
[----:B------:R-:W0:Y:S02]  /*1f40*/  @P2 I2F.F64 R76, R77 ;  /* 0x0000004d004c2312 */ /* 0x000e240000201c00 */
[----:B0-----:R-:W-:Y:S01]  /*1f50*/  @P2 DADD R58, R58, R76 ;  /* 0x000000003a3a2229 */ /* 0x001fe2000000004c */
[----:B------:R-:W4:Y:S01]  /*1f60*/  @P1 LDS R76, [UR4+0x10] ;  /* 0x00001004ff4c1984 */ /* 0x000f220008000800 */
[----:B---3--:R-:W-:-:S04]  /*1f70*/  @P2 IMAD R73, R73, R75, RZ ;  /* 0x0000004b49492224 */ /* 0x008fc800078e02ff */
[----:B------:R0:W1:Y:S02]  /*1f80*/  @P2 I2F.F64 R62, R73 ;  /* 0x00000049003e2312 */ /* 0x0000640000201c00 */
[----:B0-----:R-:W3:Y:S01]  /*1f90*/  @P3 LDG.E.U8 R73, desc[UR10][R46.64+0x1] ;  /* 0x0000010a2e493981 */ /* 0x001ee2000c1e1100 */
[----:B----4-:R-:W-:-:S03]  /*1fa0*/  @P1 IMAD R75, R69, R76, RZ ;  /* 0x0000004c454b1224 */ /* 0x010fc600078e02ff */
[----:B------:R-:W4:Y:S01]  /*1fb0*/  @P3 LDG.E.U8 R69, desc[UR10][R46.64+0x2] ;  /* 0x0000020a2e453981 */ /* 0x000f22000c1e1100 */
[----:B-----5:R-:W-:-:S03]  /*1fc0*/  @P1 IMAD R77, R3, R76, RZ ;  /* 0x0000004c034d1224 */ /* 0x020fc600078e02ff */
[----:B------:R-:W5:Y:S04]  /*1fd0*/  @P3 LDG.E.U8 R3, desc[UR10][R46.64] ;  /* 0x0000000a2e033981 */ /* 0x000f68000c1e1100 */
[----:B------:R1:W-:Y:S02]  /*1fe0*/  @!P6 STL.64 [UR5], R60 ;  /* 0x0000003cff00e987 */ /* 0x0003e40008100a05 */
[----:B-1----:R-:W-:Y:S01]  /*1ff0*/  @P2 DADD R60, R60, R62 ;  /* 0x000000003c3c2229 */ /* 0x002fe2000000003e */
[----:B------:R-:W0:Y:S01]  /*2000*/  @P1 I2F.F64 R62, R75 ;  /* 0x0000004b003e1312 */ /* 0x000e220000201c00 */
[----:B------:R0:W-:Y:S02]  /*2010*/  @P2 STL.64 [UR5+0x10], R56 ;  /* 0x00001038ff002987 */ /* 0x0001e40008100a05 */
[----:B0-----:R-:W-:-:S05]  /*2020*/  @P1 DADD R56, R56, R62 ;  /* 0x0000000038381229 */ /* 0x001fca000000003e */
[----:B------:R-:W0:Y:S01]  /*2030*/  @P1 I2F.F64 R62, R77 ;  /* 0x0000004d003e1312 */ /* 0x000e220000201c00 */
[----:B------:R0:W-:Y:S02]  /*2040*/  @P2 STL.64 [UR5+0x8], R58 ;  /* 0x0000083aff002987 */ /* 0x0001e40008100a05 */
[----:B0-----:R-:W-:Y:S02]  /*2050*/  @P1 DADD R58, R58, R62 ;  /* 0x000000003a3a1229 */ /* 0x001fe4000000003e */
[----:B------:R0:W-:Y:S04]  /*2060*/  @P2 STL.64 [UR5], R60 ;  /* 0x0000003cff002987 */ /* 0x0001e80008100a05 */
[----:B------:R-:W-:Y:S04]  /*2070*/  @P1 STL.64 [UR5+0x10], R56 ;  /* 0x00001038ff001987 */ /* 0x000fe80008100a05 */
[----:B------:R-:W-:Y:S01]  /*2080*/  @P1 STL.64 [UR5+0x8], R58 ;  /* 0x0000083aff001987 */ /* 0x000fe20008100a05 */
[----:B--2---:R-:W-:-:S03]  /*2090*/  @P1 IMAD R71, R71, R76, RZ ;  /* 0x0000004c47471224 */ /* 0x004fc600078e02ff */
[----:B------:R-:W3:Y:S01]  /*20a0*/  @P3 LDS R76, [UR4+0x24] ;  /* 0x00002404ff4c3984 */ /* 0x000ee20008000800 */
[----:B------:R1:W0:Y:S03]  /*20b0*/  @P1 I2F.F64 R62, R71 ;  /* 0x00000047003e1312 */ /* 0x0002260000201c00 */
[----:B-1----:R-:W2:Y:S01]  /*20c0*/  @P4 LDG.E.U8 R71, desc[UR10][R52.64] ;  /* 0x0000000a34474981 */ /* 0x002ea2000c1e1100 */
[----:B0-----:R-:W-:Y:S01]  /*20d0*/  @P1 DADD R60, R60, R62 ;  /* 0x000000003c3c1229 */ /* 0x001fe2000000003e */
[-C--:B---3--:R-:W-:Y:S02]  /*20e0*/  @P3 IMAD R73, R73, R76.reuse, RZ ;  /* 0x0000004c49493224 */ /* 0x088fe400078e02ff */
[-C--:B----4-:R-:W-:Y:S02]  /*20f0*/  @P3 IMAD R75, R69, R76.reuse, RZ ;  /* 0x0000004c454b3224 */ /* 0x090fe400078e02ff */
[----:B------:R-:W3:Y:S02]  /*2100*/  @P4 LDG.E.U8 R69, desc[UR10][R52.64+0x2] ;  /* 0x0000020a34454981 */ /* 0x000ee4000c1e1100 */
[----:B------:R0:W1:Y:S01]  /*2110*/  @P3 I2F.F64 R62, R75 ;  /* 0x0000004b003e3312 */ /* 0x0000620000201c00 */
[----:B-----5:R-:W-:-:S02]  /*2120*/  @P3 IMAD R77, R3, R76, RZ ;  /* 0x0000004c034d3224 */ /* 0x020fc400078e02ff */
[----:B------:R-:W4:Y:S04]  /*2130*/  @P4 LDG.E.U8 R3, desc[UR10][R52.64+0x1] ;  /* 0x0000010a34034981 */ /* 0x000f28000c1e1100 */
[----:B------:R5:W-:Y:S01]  /*2140*/  @P1 STL.64 [UR5], R60 ;  /* 0x0000003cff001987 */ /* 0x000be20008100a05 */
[----:B0-----:R-:W0:Y:S03]  /*2150*/  @P5 LDC R75, c[0x0][0x388] ;  /* 0x0000e200ff4b5b82 */ /* 0x001e260000000800 */
[----:B------:R-:W2:Y:S01]  /*2160*/  @P4 LDS R76, [UR4+0x38] ;  /* 0x00003804ff4c4984 */ /* 0x000ea20008000800 */
[----:B-1----:R-:W-:Y:S01]  /*2170*/  @P3 DADD R56, R56, R62 ;  /* 0x0000000038383229 */ /* 0x002fe2000000003e */
[----:B------:R-:W1:Y:S02]  /*2180*/  @P3 I2F.F64 R62, R73 ;  /* 0x00000049003e3312 */ /* 0x000e640000201c00 */
[----:B-1----:R-:W-:-:S06]  /*2190*/  @P3 DADD R58, R58, R62 ;  /* 0x000000003a3a3229 */ /* 0x002fcc000000003e */
[----:B------:R-:W5:Y:S02]  /*21a0*/  @P3 I2F.F64 R62, R77 ;  /* 0x0000004d003e3312 */ /* 0x000f640000201c00 */
[----:B-----5:R-:W-:Y:S01]  /*21b0*/  @P3 DADD R60, R60, R62 ;  /* 0x000000003c3c3229 */ /* 0x020fe2000000003e */
[----:B------:R-:W-:-:S05]  /*21c0*/  VIADD R62, R0, 0x2 ;  /* 0x00000002003e7836 */ /* 0x000fca0000000000 */
[----:B------:R-:W-:-:S04]  /*21d0*/  ISETP.GE.AND P6, PT, R62, UR9, PT ;  /* 0x000000093e007c0c */ /* 0x000fc8000bfc6270 */
[----:B------:R-:W-:-:S04]  /*21e0*/  ISETP.LT.OR P6, PT, R0, -0x2, P6 ;  /* 0xfffffffe0000780c */ /* 0x000fc800037c1670 */
[----:B------:R-:W-:-:S13]  /*21f0*/  ISETP.GE.U32.OR P6, PT, R70, UR8, P6 ;  /* 0x0000000846007c0c */ /* 0x000fda000b7c6470 */
[----:B------:R-:W5:Y:S04]  /*2200*/  @!P6 LDG.E.U8 R70, desc[UR10][R54.64+0x2] ;  /* 0x0000020a3646e981 */ /* 0x000f68000c1e1100 */
[----:B------:R1:W-:Y:S04]  /*2210*/  @P3 STL.64 [UR5+0x10], R56 ;  /* 0x00001038ff003987 */ /* 0x0003e80008100a05 */
[----:B------:R0:W-:Y:S04]  /*2220*/  @P3 STL.64 [UR5+0x8], R58 ;  /* 0x0000083aff003987 */ /* 0x0001e80008100a05 */
[----:B------:R0:W-:Y:S01]  /*2230*/  @P3 STL.64 [UR5], R60 ;  /* 0x0000003cff003987 */ /* 0x0001e20008100a05 */
[----:B--2---:R-:W-:-:S02]  /*2240*/  @P4 IMAD R71, R71, R76, RZ ;  /* 0x0000004c47474224 */ /* 0x004fc400078e02ff */
[----:B---3--:R-:W-:-:S04]  /*2250*/  @P4 IMAD R69, R69, R76, RZ ;  /* 0x0000004c45454224 */ /* 0x008fc800078e02ff */
[----:B------:R-:W1:Y:S01]  /*2260*/  @P4 I2F.F64 R62, R69 ;  /* 0x00000045003e4312 */ /* 0x000e620000201c00 */
[----:B----4-:R-:W-:Y:S02]  /*2270*/  @P4 IMAD R73, R3, R76, RZ ;  /* 0x0000004c03494224 */ /* 0x010fe400078e02ff */
[----:B------:R-:W5:Y:S01]  /*2280*/  @!P6 LDS R3, [UR4+0x4c] ;  /* 0x00004c04ff03e984 */ /* 0x000f620008000800 */
[----:B-1----:R-:W-:-:S04]  /*2290*/  @P4 DADD R56, R56, R62 ;  /* 0x0000000038384229 */ /* 0x002fc8000000003e */
[----:B------:R-:W0:Y:S02]  /*22a0*/  @P4 I2F.F64 R62, R73 ;  /* 0x00000049003e4312 */ /* 0x000e240000201c00 */
[----:B0-----:R-:W-:-:S06]  /*22b0*/  @P4 DADD R58, R58, R62 ;  /* 0x000000003a3a4229 */ /* 0x001fcc000000003e */
[----:B------:R-:W0:Y:S02]  /*22c0*/  @P4 I2F.F64 R62, R71 ;  /* 0x00000047003e4312 */ /* 0x000e240000201c00 */
[----:B0-----:R-:W-:Y:S01]  /*22d0*/  @P4 DADD R60, R60, R62 ;  /* 0x000000003c3c4229 */ /* 0x001fe2000000003e */
[----:B------:R0:W-:Y:S01]  /*22e0*/  @P4 STL.64 [UR5+0x10], R56 ;  /* 0x00001038ff004987 */ /* 0x0001e20008100a05 */
[----:B-----5:R-:W-:-:S03]  /*22f0*/  @!P6 IMAD R69, R70, R3, RZ ;  /* 0x000000034645e224 */ /* 0x020fc600078e02ff */
[----:B------:R-:W2:Y:S01]  /*2300*/  @!P6 LDG.E.U8 R70, desc[UR10][R54.64] ;  /* 0x0000000a3646e981 */ /* 0x000ea2000c1e1100 */
[----:B------:R-:W0:Y:S02]  /*2310*/  @!P6 I2F.F64 R62, R69 ;  /* 0x00000045003ee312 */ /* 0x000e240000201c00 */
[----:B0-----:R-:W-:Y:S01]  /*2320*/  @!P6 DADD R56, R56, R62 ;  /* 0x000000003838e229 */ /* 0x001fe2000000003e */
[----:B------:R-:W3:Y:S01]  /*2330*/  @!P6 LDG.E.U8 R62, desc[UR10][R54.64+0x1] ;  /* 0x0000010a363ee981 */ /* 0x000ee2000c1e1100 */
[----:B------:R-:W-:-:S04]  /*2340*/  @P5 IADD3 R76, P1, PT, R54, R75, RZ ;  /* 0x0000004b364c5210 */ /* 0x000fc80007f3e0ff */
[----:B------:R-:W-:Y:S01]  /*2350*/  @P5 LEA.HI.X.SX32 R77, R75, R55, 0x1, P1 ;  /* 0x000000374b4d5211 */ /* 0x000fe200008f0eff */
[----:B------:R0:W-:Y:S04]  /*2360*/  @P4 STL.64 [UR5], R60 ;  /* 0x0000003cff004987 */ /* 0x0001e80008100a05 */
[----:B------:R-:W4:Y:S04]  /*2370*/  @P5 LDG.E.U8 R69, desc[UR10][R76.64+0x1] ;  /* 0x0000010a4c455981 */ /* 0x000f28000c1e1100 */
[----:B------:R1:W-:Y:S01]  /*2380*/  @P4 STL.64 [UR5+0x8], R58 ;  /* 0x0000083aff004987 */ /* 0x0003e20008100a05 */
[----:B---3--:R-:W-:-:S02]  /*2390*/  @!P6 IMAD R71, R62, R3, RZ ;  /* 0x000000033e47e224 */ /* 0x008fc400078e02ff */
[----:B--2---:R-:W-:Y:S02]  /*23a0*/  @!P6 IMAD R62, R70, R3, RZ ;  /* 0x00000003463ee224 */ /* 0x004fe400078e02ff */
[----:B------:R-:W2:Y:S04]  /*23b0*/  @P5 LDG.E.U8 R3, desc[UR10][R76.64+0x2] ;  /* 0x0000020a4c035981 */ /* 0x000ea8000c1e1100 */
[----:B------:R-:W0:Y:S02]  /*23c0*/  @!P6 I2F.F64 R62, R62 ;  /* 0x0000003e003ee312 */ /* 0x000e240000201c00 */
[----:B0-----:R-:W-:Y:S01]  /*23d0*/  @!P6 DADD R60, R60, R62 ;  /* 0x000000003c3ce229 */ /* 0x001fe2000000003e */
[----:B------:R-:W3:Y:S05]  /*23e0*/  @P5 LDG.E.U8 R63, desc[UR10][R76.64] ;  /* 0x0000000a4c3f5981 */ /* 0x000eea000c1e1100 */
[----:B------:R-:W1:Y:S02]  /*23f0*/  @!P6 I2F.F64 R70, R71 ;  /* 0x000000470046e312 */ /* 0x000e640000201c00 */
[----:B-1----:R-:W-:Y:S01]  /*2400*/  @!P6 DADD R58, R58, R70 ;  /* 0x000000003a3ae229 */ /* 0x002fe20000000046 */
[----:B------:R-:W4:Y:S01]  /*2410*/  @P5 LDS R70, [UR4+0x60] ;  /* 0x00006004ff465984 */ /* 0x000f220008000800 */
[----:B------:R-:W-:Y:S01]  /*2420*/  ISETP.NE.AND P1, PT, R74, RZ, PT ;  /* 0x000000ff4a00720c */ /* 0x000fe20003f25270 */
[----:B------:R-:W-:-:S02]  /*2430*/  UPLOP3.LUT UP1, UPT, UPT, UPT, UP0, 0x80, 0x8 ;  /* 0x000000000008789c */ /* 0x000fc40003f2f000 */
[----:B------:R1:W-:Y:S01]  /*2440*/  @!P6 STL.64 [UR5+0x10], R56 ;  /* 0x00001038ff00e987 */ /* 0x0003e20008100a05 */
[----:B------:R-:W-:-:S03]  /*2450*/  UPLOP3.LUT UP0, UPT, UPT, UPT, UPT, 0x40, 0x4 ;  /* 0x000000000004789c */ /* 0x000fc60003f0e870 */
[----:B------:R1:W-:Y:S04]  /*2460*/  @!P6 STL.64 [UR5+0x8], R58 ;  /* 0x0000083aff00e987 */ /* 0x0003e80008100a05 */
[----:B------:R1:W-:Y:S01]  /*2470*/  @!P6 STL.64 [UR5], R60 ;  /* 0x0000003cff00e987 */ /* 0x0003e20008100a05 */
[-C--:B----4-:R-:W-:Y:S02]  /*2480*/  @P5 IMAD R69, R69, R70.reuse, RZ ;  /* 0x0000004645455224 */ /* 0x090fe400078e02ff */
[----:B--2---:R-:W-:-:S04]  /*2490*/  @P5 IMAD R3, R3, R70, RZ ;  /* 0x0000004603035224 */ /* 0x004fc800078e02ff */
[----:B------:R-:W0:Y:S01]  /*24a0*/  @P5 I2F.F64 R74, R3 ;  /* 0x00000003004a5312 */ /* 0x000e220000201c00 */
[----:B---3--:R-:W-:-:S07]  /*24b0*/  @P5 IMAD R73, R63, R70, RZ ;  /* 0x000000463f495224 */ /* 0x008fce00078e02ff */
[----:B------:R-:W2:Y:S08]  /*24c0*/  @P5 I2F.F64 R70, R69 ;  /* 0x0000004500465312 */ /* 0x000eb00000201c00 */
[----:B------:R-:W3:Y:S01]  /*24d0*/  @P5 I2F.F64 R62, R73 ;  /* 0x00000049003e5312 */ /* 0x000ee20000201c00 */
[----:B0-----:R-:W-:Y:S02]  /*24e0*/  @P5 DADD R74, R74, R56 ;  /* 0x000000004a4a5229 */ /* 0x001fe40000000038 */
[----:B--2---:R-:W-:-:S05]  /*24f0*/  @P5 DADD R70, R70, R58 ;  /* 0x0000000046465229 */ /* 0x004fca000000003a */
[----:B------:R1:W-:Y:S01]  /*2500*/  @P5 STL.64 [UR5+0x10], R74 ;  /* 0x0000104aff005987 */ /* 0x0003e20008100a05 */
[----:B---3--:R-:W-:-:S03]  /*2510*/  @P5 DADD R62, R62, R60 ;  /* 0x000000003e3e5229 */ /* 0x008fc6000000003c */
[----:B------:R1:W-:Y:S04]  /*2520*/  @P5 STL.64 [UR5+0x8], R70 ;  /* 0x00000846ff005987 */ /* 0x0003e80008100a05 */
[----:B------:R1:W-:Y:S01]  /*2530*/  @P5 STL.64 [UR5], R62 ;  /* 0x0000003eff005987 */ /* 0x0003e20008100a05 */
[----:B------:R-:W-:Y:S01]  /*2540*/  UMOV UR5, 0x1 ;  /* 0x0000000100057882 */ /* 0x000fe20000000000 */
[----:B------:R-:W-:Y:S05]  /*2550*/  BRA.U UP1, `(.L_x_0) ;  /* 0xffffffe101c07547 */ /* 0x000fea000b83ffff */
[----:B------:R-:W2:Y:S04]  /*2560*/  LDL.128 R20, [R1+0x20] ;  /* 0x0000200001147983 */ /* 0x000ea80000100c00 */
[----:B------:R-:W3:Y:S04]  /*2570*/  LDL.128 R8, [R1+0x10] ;  /* 0x0000100001087983 */ /* 0x000ee80000100c00 */
[----:B------:R-:W4:Y:S01]  /*2580*/  LDL.128 R4, [R1] ;  /* 0x0000000001047983 */ /* 0x000f220000100c00 */
[----:B------:R-:W-:Y:S01]  /*2590*/  IMAD.MOV.U32 R16, RZ, RZ, 0x0 ;  /* 0x00000000ff107424 */ /* 0x000fe200078e00ff */
[----:B------:R-:W-:Y:S01]  /*25a0*/  BSSY.RECONVERGENT B0, `(.L_x_1) ;  /* 0x000001f000007945 */ /* 0x000fe20003800200 */
[----:B------:R-:W-:Y:S01]  /*25b0*/  IMAD.MOV.U32 R17, RZ, RZ, 0x3fd80000 ;  /* 0x3fd80000ff117424 */ /* 0x000fe200078e00ff */
[----:B--2---:R-:W-:-:S08]  /*25c0*/  DMUL R12, R22, R22 ;  /* 0x00000016160c7228 */ /* 0x004fd00000000000 */
[----:B---3--:R-:W-:-:S06]  /*25d0*/  DFMA R12, R8, R8, R12 ;  /* 0x00000008080c722b */ /* 0x008fcc000000000c */
[----:B------:R-:W0:Y:S04]  /*25e0*/  MUFU.RSQ64H R9, R13 ;  /* 0x0000000d00097308 */ /* 0x000e280000001c00 */
[----:B------:R-:W-:-:S05]  /*25f0*/  VIADD R8, R13, 0xfcb00000 ;  /* 0xfcb000000d087836 */ /* 0x000fca0000000000 */
[----:B------:R-:W-:Y:S01]  /*2600*/  ISETP.GE.U32.AND P0, PT, R8, 0x7ca00000, PT ;  /* 0x7ca000000800780c */ /* 0x000fe20003f06070 */
[----:B0-----:R-:W-:-:S08]  /*2610*/  DMUL R14, R8, R8 ;  /* 0x00000008080e7228 */ /* 0x001fd00000000000 */
[----:B------:R-:W-:-:S08]  /*2620*/  DFMA R14, R12, -R14, 1 ;  /* 0x3ff000000c0e742b */ /* 0x000fd0000000080e */
[----:B------:R-:W-:Y:S02]  /*2630*/  DFMA R16, R14, R16, 0.5 ;  /* 0x3fe000000e10742b */ /* 0x000fe40000000010 */
[----:B------:R-:W-:-:S08]  /*2640*/  DMUL R14, R8, R14 ;  /* 0x0000000e080e7228 */ /* 0x000fd00000000000 */
[----:B------:R-:W-:Y:S02]  /*2650*/  DFMA R14, R16, R14, R8 ;  /* 0x0000000e100e722b */ /* 0x000fe40000000008 */
[----:B------:R-:W-:Y:S02]  /*2660*/  DMUL R16, R10, R10 ;  /* 0x0000000a0a107228 */ /* 0x000fe40000000000 */
[----:B------:R-:W-:-:S04]  /*2670*/  DMUL R10, R20, R20 ;  /* 0x00000014140a7228 */ /* 0x000fc80000000000 */
[----:B------:R-:W-:Y:S02]  /*2680*/  DMUL R18, R12, R14 ;  /* 0x0000000e0c127228 */ /* 0x000fe40000000000 */
[----:B------:R-:W-:Y:S01]  /*2690*/  VIADD R23, R15, 0xfff00000 ;  /* 0xfff000000f177836 */ /* 0x000fe20000000000 */
[----:B----4-:R-:W-:Y:S01]  /*26a0*/  DFMA R4, R4, R4, R16 ;  /* 0x000000040404722b */ /* 0x010fe20000000010 */
[----:B------:R-:W-:Y:S01]  /*26b0*/  IMAD.MOV.U32 R22, RZ, RZ, R14 ;  /* 0x000000ffff167224 */ /* 0x000fe200078e000e */
[----:B------:R-:W-:-:S03]  /*26c0*/  DFMA R10, R6, R6, R10 ;  /* 0x00000006060a722b */ /* 0x000fc6000000000a */
[----:B------:R-:W-:-:S08]  /*26d0*/  DFMA R20, R18, -R18, R12 ;  /* 0x800000121214722b */ /* 0x000fd0000000000c */
[----:B------:R-:W-:Y:S01]  /*26e0*/  DFMA R6, R20, R22, R18 ;  /* 0x000000161406722b */ /* 0x000fe20000000012 */
[----:B------:R-:W-:Y:S10]  /*26f0*/  @!P0 BRA `(.L_x_2) ;  /* 0x0000000000248947 */ /* 0x000ff40003800000 */
[----:B------:R-:W-:Y:S01]  /*2700*/  IMAD.MOV.U32 R16, RZ, RZ, R20 ;  /* 0x000000ffff107224 */ /* 0x000fe200078e0014 */
[----:B------:R-:W-:Y:S01]  /*2710*/  MOV R20, 0x2770 ;  /* 0x0000277000147802 */ /* 0x000fe20000000f00 */
[----:B------:R-:W-:Y:S02]  /*2720*/  IMAD.MOV.U32 R17, RZ, RZ, R21 ;  /* 0x000000ffff117224 */ /* 0x000fe400078e0015 */
[----:B------:R-:W-:Y:S02]  /*2730*/  IMAD.MOV.U32 R22, RZ, RZ, R14 ;  /* 0x000000ffff167224 */ /* 0x000fe400078e000e */
[----:B------:R-:W-:Y:S02]  /*2740*/  IMAD.MOV.U32 R3, RZ, RZ, R8 ;  /* 0x000000ffff037224 */ /* 0x000fe400078e0008 */
[----:B------:R-:W-:-:S07]  /*2750*/  IMAD.MOV.U32 R21, RZ, RZ, R23 ;  /* 0x000000ffff157224 */ /* 0x000fce00078e0017 */
[----:B-1----:R-:W-:Y:S05]  /*2760*/  CALL.REL.NOINC `($__internal_0_$__cuda_sm20_dsqrt_rn_f64_mediumpath_v1) ;  /* 0x00000004004c7944 */ /* 0x002fea0003c00000 */
[----:B------:R-:W-:Y:S02]  /*2770*/  IMAD.MOV.U32 R6, RZ, RZ, R18 ;  /* 0x000000ffff067224 */ /* 0x000fe400078e0012 */
[----:B------:R-:W-:-:S07]  /*2780*/  IMAD.MOV.U32 R7, RZ, RZ, R19 ;  /* 0x000000ffff077224 */ /* 0x000fce00078e0013 */
.L_x_2:
[----:B------:R-:W-:Y:S05]  /*2790*/  BSYNC.RECONVERGENT B0 ;  /* 0x0000000000007941 */ /* 0x000fea0003800200 */
.L_x_1:
[----:B------:R-:W0:Y:S01]  /*27a0*/  MUFU.RSQ64H R9, R11 ;  /* 0x0000000b00097308 */ /* 0x000e220000001c00 */
[----:B------:R-:W-:Y:S01]  /*27b0*/  VIADD R8, R11, 0xfcb00000 ;  /* 0xfcb000000b087836 */ /* 0x000fe20000000000 */
[----:B------:R-:W-:Y:S01]  /*27c0*/  BSSY.RECONVERGENT B0, `(.L_x_3) ;  /* 0x0000018000007945 */ /* 0x000fe20003800200 */
[----:B------:R-:W-:Y:S01]  /*27d0*/  IMAD.MOV.U32 R14, RZ, RZ, 0x0 ;  /* 0x00000000ff0e7424 */ /* 0x000fe200078e00ff */
[----:B------:R-:W-:Y:S01]  /*27e0*/  DMUL R6, R6, 0.125 ;  /* 0x3fc0000006067828 */ /* 0x000fe20000000000 */
[----:B------:R-:W-:Y:S01]  /*27f0*/  IMAD.MOV.U32 R15, RZ, RZ, 0x3fd80000 ;  /* 0x3fd80000ff0f7424 */ /* 0x000fe200078e00ff */
[----:B------:R-:W-:Y:S01]  /*2800*/  ISETP.GE.U32.AND P0, PT, R8, 0x7ca00000, PT ;  /* 0x7ca000000800780c */ /* 0x000fe20003f06070 */
[----:B0-----:R-:W-:-:S08]  /*2810*/  DMUL R12, R8, R8 ;  /* 0x00000008080c7228 */ /* 0x001fd00000000000 */
[----:B------:R-:W-:-:S08]  /*2820*/  DFMA R12, R10, -R12, 1 ;  /* 0x3ff000000a0c742b */ /* 0x000fd0000000080c */
[----:B------:R-:W-:Y:S02]  /*2830*/  DFMA R14, R12, R14, 0.5 ;  /* 0x3fe000000c0e742b */ /* 0x000fe4000000000e */
[----:B------:R-:W-:-:S08]  /*2840*/  DMUL R12, R8, R12 ;  /* 0x0000000c080c7228 */ /* 0x000fd00000000000 */
[----:B------:R-:W-:-:S08]  /*2850*/  DFMA R12, R14, R12, R8 ;  /* 0x0000000c0e0c722b */ /* 0x000fd00000000008 */
[----:B------:R-:W-:Y:S02]  /*2860*/  DMUL R14, R10, R12 ;  /* 0x0000000c0a0e7228 */ /* 0x000fe40000000000 */
[----:B------:R-:W-:Y:S02]  /*2870*/  VIADD R21, R13, 0xfff00000 ;  /* 0xfff000000d157836 */ /* 0x000fe40000000000 */
[----:B------:R-:W-:-:S04]  /*2880*/  IMAD.MOV.U32 R20, RZ, RZ, R12 ;  /* 0x000000ffff147224 */ /* 0x000fc800078e000c */
        /* <DEDUP_REMOVED lines=8> */
[----:B------:R-:W-:Y:S02]  /*2910*/  IMAD.MOV.U32 R19, RZ, RZ, R15 ;  /* 0x000000ffff137224 */ /* 0x000fe400078e000f */
[----:B------:R-:W-:-:S07]  /*2920*/  IMAD.MOV.U32 R3, RZ, RZ, R8 ;  /* 0x000000ffff037224 */ /* 0x000fce00078e0008 */
[----:B-1----:R-:W-:Y:S05]  /*2930*/  CALL.REL.NOINC `($__internal_0_$__cuda_sm20_dsqrt_rn_f64_mediumpath_v1) ;  /* 0x0000000000d87944 */ /* 0x002fea0003c00000 */
.L_x_4:
[----:B------:R-:W-:Y:S05]  /*2940*/  BSYNC.RECONVERGENT B0 ;  /* 0x0000000000007941 */ /* 0x000fea0003800200 */
.L_x_3:
[----:B------:R-:W0:Y:S01]  /*2950*/  MUFU.RSQ64H R11, R5 ;  /* 0x00000005000b7308 */ /* 0x000e220000001c00 */
[----:B------:R-:W-:Y:S01]  /*2960*/  VIADD R10, R5, 0xfcb00000 ;  /* 0xfcb00000050a7836 */ /* 0x000fe20000000000 */
[----:B------:R-:W-:Y:S01]  /*2970*/  BSSY.RECONVERGENT B0, `(.L_x_5) ;  /* 0x0000018000007945 */ /* 0x000fe20003800200 */
[----:B------:R-:W-:Y:S02]  /*2980*/  IMAD.MOV.U32 R12, RZ, RZ, 0x0 ;  /* 0x00000000ff0c7424 */ /* 0x000fe400078e00ff */
[----:B------:R-:W-:Y:S01]  /*2990*/  IMAD.MOV.U32 R13, RZ, RZ, 0x3fd80000 ;  /* 0x3fd80000ff0d7424 */ /* 0x000fe200078e00ff */
[----:B------:R-:W-:Y:S01]  /*29a0*/  ISETP.GE.U32.AND P0, PT, R10, 0x7ca00000, PT ;  /* 0x7ca000000a00780c */ /* 0x000fe20003f06070 */
[----:B0-----:R-:W-:-:S08]  /*29b0*/  DMUL R8, R10, R10 ;  /* 0x0000000a0a087228 */ /* 0x001fd00000000000 */
[----:B------:R-:W-:-:S08]  /*29c0*/  DFMA R8, R4, -R8, 1 ;  /* 0x3ff000000408742b */ /* 0x000fd00000000808 */
[----:B------:R-:W-:Y:S02]  /*29d0*/  DFMA R12, R8, R12, 0.5 ;  /* 0x3fe00000080c742b */ /* 0x000fe4000000000c */
[----:B------:R-:W-:-:S08]  /*29e0*/  DMUL R8, R10, R8 ;  /* 0x000000080a087228 */ /* 0x000fd00000000000 */
[----:B------:R-:W-:Y:S02]  /*29f0*/  DFMA R12, R12, R8, R10 ;  /* 0x000000080c0c722b */ /* 0x000fe4000000000a */
[----:B------:R-:W-:-:S06]  /*2a00*/  DMUL R8, R18, 0.125 ;  /* 0x3fc0000012087828 */ /* 0x000fcc0000000000 */
        /* <DEDUP_REMOVED lines=14> */
.L_x_6:
[----:B------:R-:W-:Y:S05]  /*2af0*/  BSYNC.RECONVERGENT B0 ;  /* 0x0000000000007941 */ /* 0x000fea0003800200 */
.L_x_5:
[----:B------:R-:W-:Y:S01]  /*2b00*/  DSETP.GT.AND P0, PT, R6, 255, PT ;  /* 0x406fe0000600742a */ /* 0x000fe20003f04000 */
[----:B------:R-:W0:Y:S01]  /*2b10*/  LDCU UR7, c[0x0][0x388] ;  /* 0x00007100ff0777ac */ /* 0x000e220008000800 */
[----:B------:R-:W-:Y:S01]  /*2b20*/  DMUL R18, R18, 0.125 ;  /* 0x3fc0000012127828 */ /* 0x000fe20000000000 */
[----:B------:R-:W2:Y:S03]  /*2b30*/  LDCU.64 UR4, c[0x0][0x398] ;  /* 0x00007300ff0477ac */ /* 0x000ea60008000a00 */
[----:B------:R-:W-:Y:S02]  /*2b40*/  FSEL R6, R6, RZ, !P0 ;  /* 0x000000ff06067208 */ /* 0x000fe40004000000 */
[----:B------:R-:W-:Y:S01]  /*2b50*/  FSEL R7, R7, 3.748046875, !P0 ;  /* 0x406fe00007077808 */ /* 0x000fe20004000000 */
[----:B------:R-:W-:-:S05]  /*2b60*/  DSETP.GT.AND P0, PT, R8, 255, PT ;  /* 0x406fe0000800742a */ /* 0x000fca0003f04000 */
[----:B------:R-:W3:Y:S01]  /*2b70*/  F2I.U32.F64.TRUNC R7, R6 ;  /* 0x0000000600077311 */ /* 0x000ee2000030d000 */
[----:B------:R-:W-:Y:S02]  /*2b80*/  FSEL R8, R8, RZ, !P0 ;  /* 0x000000ff08087208 */ /* 0x000fe40004000000 */
[----:B------:R-:W-:Y:S01]  /*2b90*/  FSEL R9, R9, 3.748046875, !P0 ;  /* 0x406fe00009097808 */ /* 0x000fe20004000000 */
[----:B------:R-:W-:Y:S01]  /*2ba0*/  DSETP.GT.AND P0, PT, R18, 255, PT ;  /* 0x406fe0001200742a */ /* 0x000fe20003f04000 */
[----:B0-----:R-:W-:-:S04]  /*2bb0*/  IMAD R68, R68, UR7, RZ ;  /* 0x0000000744447c24 */ /* 0x001fc8000f8e02ff */
[----:B------:R-:W0:Y:S01]  /*2bc0*/  F2I.U32.F64.TRUNC R9, R8 ;  /* 0x0000000800097311 */ /* 0x000e22000030d000 */
[----:B------:R-:W-:Y:S02]  /*2bd0*/  FSEL R11, R19, 3.748046875, !P0 ;  /* 0x406fe000130b7808 */ /* 0x000fe40004000000 */
[----:B------:R-:W-:Y:S02]  /*2be0*/  FSEL R10, R18, RZ, !P0 ;  /* 0x000000ff120a7208 */ /* 0x000fe40004000000 */
[C---:B--2---:R-:W-:Y:S01]  /*2bf0*/  IADD3 R4, P0, PT, R68.reuse, UR4, RZ ;  /* 0x0000000444047c10 */ /* 0x044fe2000ff1e0ff */
[----:B------:R-:W2:Y:S02]  /*2c00*/  LDCU UR4, c[0x0][0x380] ;  /* 0x00007000ff0477ac */ /* 0x000ea40008000800 */
[----:B------:R-:W4:Y:S01]  /*2c10*/  F2I.U32.F64.TRUNC R11, R10 ;  /* 0x0000000a000b7311 */ /* 0x000f22000030d000 */
[----:B------:R-:W-:-:S05]  /*2c20*/  LEA.HI.X.SX32 R5, R68, UR5, 0x1, P0 ;  /* 0x0000000544057c11 */ /* 0x000fca00080f0eff */
[----:B---3--:R3:W-:Y:S04]  /*2c30*/  STG.E.U8 desc[UR10][R4.64+0x2], R7 ;  /* 0x0000020704007986 */ /* 0x0087e8000c10110a */
[----:B0-----:R3:W-:Y:S04]  /*2c40*/  STG.E.U8 desc[UR10][R4.64+0x1], R9 ;  /* 0x0000010904007986 */ /* 0x0017e8000c10110a */
[----:B----4-:R3:W-:Y:S01]  /*2c50*/  STG.E.U8 desc[UR10][R4.64], R11 ;  /* 0x0000000b04007986 */ /* 0x0107e2000c10110a */
[----:B--2---:R-:W-:-:S03]  /*2c60*/  UISETP.NE.AND UP0, UPT, UR6, UR4, UPT ;  /* 0x000000040600728c */ /* 0x004fc6000bf05270 */
[----:B------:R-:W-:-:S06]  /*2c70*/  UMOV UR4, UR6 ;  /* 0x0000000600047c82 */ /* 0x000fcc0008000000 */
[----:B------:R-:W-:Y:S05]  /*2c80*/  BRA.U UP0, `(.L_x_7) ;  /* 0xffffffd500487547 */ /* 0x000fea000b83ffff */
[----:B------:R-:W-:Y:S05]  /*2c90*/  EXIT ;  /* 0x000000000000794d */ /* 0x000fea0003800000 */
        .weak           $__internal_0_$__cuda_sm20_dsqrt_rn_f64_mediumpath_v1
        .type           $__internal_0_$__cuda_sm20_dsqrt_rn_f64_mediumpath_v1,@function
        .size           $__internal_0_$__cuda_sm20_dsqrt_rn_f64_mediumpath_v1,(.L_x_13 - $__internal_0_$__cuda_sm20_dsqrt_rn_f64_mediumpath_v1)
$__internal_0_$__cuda_sm20_dsqrt_rn_f64_mediumpath_v1:
[----:B------:R-:W-:Y:S01]  /*2ca0*/  ISETP.GE.U32.AND P0, PT, R3, -0x3400000, PT ;  /* 0xfcc000000300780c */ /* 0x000fe20003f06070 */
[----:B------:R-:W-:Y:S01]  /*2cb0*/  BSSY.RECONVERGENT B1, `(.L_x_8) ;  /* 0x0000029000017945 */ /* 0x000fe20003800200 */
[----:B------:R-:W-:Y:S02]  /*2cc0*/  IMAD.MOV.U32 R14, RZ, RZ, R12 ;  /* 0x000000ffff0e7224 */ /* 0x000fe400078e000c */
[----:B------:R-:W-:Y:S02]  /*2cd0*/  IMAD.MOV.U32 R15, RZ, RZ, R13 ;  /* 0x000000ffff0f7224 */ /* 0x000fe400078e000d */
[----:B------:R-:W-:Y:S02]  /*2ce0*/  IMAD.MOV.U32 R12, RZ, RZ, R16 ;  /* 0x000000ffff0c7224 */ /* 0x000fe400078e0010 */
[----:B------:R-:W-:Y:S02]  /*2cf0*/  IMAD.MOV.U32 R13, RZ, RZ, R17 ;  /* 0x000000ffff0d7224 */ /* 0x000fe400078e0011 */
[----:B------:R-:W-:-:S02]  /*2d00*/  IMAD.MOV.U32 R16, RZ, RZ, R22 ;  /* 0x000000ffff107224 */ /* 0x000fc400078e0016 */
[----:B------:R-:W-:Y:S01]  /*2d10*/  IMAD.MOV.U32 R17, RZ, RZ, R21 ;  /* 0x000000ffff117224 */ /* 0x000fe200078e0015 */
[----:B------:R-:W-:Y:S06]  /*2d20*/  @!P0 BRA `(.L_x_9) ;  /* 0x0000000000208947 */ /* 0x000fec0003800000 */
[----:B------:R-:W-:-:S10]  /*2d30*/  DFMA.RM R12, R12, R16, R18 ;  /* 0x000000100c0c722b */ /* 0x000fd40000004012 */
[----:B------:R-:W-:-:S05]  /*2d40*/  IADD3 R16, P0, PT, R12, 0x1, RZ ;  /* 0x000000010c107810 */ /* 0x000fca0007f1e0ff */
[----:B------:R-:W-:-:S06]  /*2d50*/  IMAD.X R17, RZ, RZ, R13, P0 ;  /* 0x000000ffff117224 */ /* 0x000fcc00000e060d */
[----:B------:R-:W-:-:S08]  /*2d60*/  DFMA.RP R14, -R12, R16, R14 ;  /* 0x000000100c0e722b */ /* 0x000fd0000000810e */
[----:B------:R-:W-:-:S06]  /*2d70*/  DSETP.GT.AND P0, PT, R14, RZ, PT ;  /* 0x000000ff0e00722a */ /* 0x000fcc0003f04000 */
[----:B------:R-:W-:Y:S02]  /*2d80*/  FSEL R12, R16, R12, P0 ;  /* 0x0000000c100c7208 */ /* 0x000fe40000000000 */
[----:B------:R-:W-:Y:S01]  /*2d90*/  FSEL R13, R17, R13, P0 ;  /* 0x0000000d110d7208 */ /* 0x000fe20000000000 */
[----:B------:R-:W-:Y:S06]  /*2da0*/  BRA `(.L_x_10) ;  /* 0x0000000000647947 */ /* 0x000fec0003800000 */
.L_x_9:
[----:B------:R-:W-:-:S14]  /*2db0*/  DSETP.NE.AND P0, PT, R14, RZ, PT ;  /* 0x000000ff0e00722a */ /* 0x000fdc0003f05000 */
[----:B------:R-:W-:Y:S05]  /*2dc0*/  @!P0 BRA `(.L_x_11) ;  /* 0x0000000000588947 */ /* 0x000fea0003800000 */
[----:B------:R-:W-:-:S13]  /*2dd0*/  ISETP.GE.AND P0, PT, R15, RZ, PT ;  /* 0x000000ff0f00720c */ /* 0x000fda0003f06270 */
[----:B------:R-:W-:Y:S02]  /*2de0*/  @!P0 IMAD.MOV.U32 R12, RZ, RZ, 0x0 ;  /* 0x00000000ff0c8424 */ /* 0x000fe400078e00ff */
[----:B------:R-:W-:Y:S01]  /*2df0*/  @!P0 IMAD.MOV.U32 R13, RZ, RZ, -0x80000 ;  /* 0xfff80000ff0d8424 */ /* 0x000fe200078e00ff */
[----:B------:R-:W-:Y:S06]  /*2e00*/  @!P0 BRA `(.L_x_10) ;  /* 0x00000000004c8947 */ /* 0x000fec0003800000 */
[----:B------:R-:W-:-:S13]  /*2e10*/  ISETP.GT.AND P0, PT, R15, 0x7fefffff, PT ;  /* 0x7fefffff0f00780c */ /* 0x000fda0003f04270 */
[----:B------:R-:W-:Y:S05]  /*2e20*/  @P0 BRA `(.L_x_11) ;  /* 0x0000000000400947 */ /* 0x000fea0003800000 */
[----:B------:R-:W-:Y:S01]  /*2e30*/  DMUL R12, R14, 8.11296384146066816958e+31 ;  /* 0x469000000e0c7828 */ /* 0x000fe20000000000 */
[----:B------:R-:W-:Y:S02]  /*2e40*/  IMAD.MOV.U32 R18, RZ, RZ, 0x0 ;  /* 0x00000000ff127424 */ /* 0x000fe400078e00ff */
[----:B------:R-:W-:Y:S02]  /*2e50*/  IMAD.MOV.U32 R14, RZ, RZ, RZ ;  /* 0x000000ffff0e7224 */ /* 0x000fe400078e00ff */
[----:B------:R-:W-:Y:S01]  /*2e60*/  IMAD.MOV.U32 R19, RZ, RZ, 0x3fd80000 ;  /* 0x3fd80000ff137424 */ /* 0x000fe200078e00ff */
[----:B------:R-:W0:Y:S03]  /*2e70*/  MUFU.RSQ64H R15, R13 ;  /* 0x0000000d000f7308 */ /* 0x000e260000001c00 */
[----:B0-----:R-:W-:-:S08]  /*2e80*/  DMUL R16, R14, R14 ;  /* 0x0000000e0e107228 */ /* 0x001fd00000000000 */
[----:B------:R-:W-:-:S08]  /*2e90*/  DFMA R16, R12, -R16, 1 ;  /* 0x3ff000000c10742b */ /* 0x000fd00000000810 */
[----:B------:R-:W-:Y:S02]  /*2ea0*/  DFMA R18, R16, R18, 0.5 ;  /* 0x3fe000001012742b */ /* 0x000fe40000000012 */
[----:B------:R-:W-:-:S08]  /*2eb0*/  DMUL R16, R14, R16 ;  /* 0x000000100e107228 */ /* 0x000fd00000000000 */
[----:B------:R-:W-:-:S08]  /*2ec0*/  DFMA R16, R18, R16, R14 ;  /* 0x000000101210722b */ /* 0x000fd0000000000e */
[----:B------:R-:W-:Y:S02]  /*2ed0*/  DMUL R14, R12, R16 ;  /* 0x000000100c0e7228 */ /* 0x000fe40000000000 */
[----:B------:R-:W-:-:S06]  /*2ee0*/  VIADD R17, R17, 0xfff00000 ;  /* 0xfff0000011117836 */ /* 0x000fcc0000000000 */
[----:B------:R-:W-:-:S08]  /*2ef0*/  DFMA R18, R14, -R14, R12 ;  /* 0x8000000e0e12722b */ /* 0x000fd0000000000c */
[----:B------:R-:W-:-:S10]  /*2f00*/  DFMA R12, R16, R18, R14 ;  /* 0x00000012100c722b */ /* 0x000fd4000000000e */
[----:B------:R-:W-:Y:S01]  /*2f10*/  VIADD R13, R13, 0xfcb00000 ;  /* 0xfcb000000d0d7836 */ /* 0x000fe20000000000 */
[----:B------:R-:W-:Y:S06]  /*2f20*/  BRA `(.L_x_10) ;  /* 0x0000000000047947 */ /* 0x000fec0003800000 */
.L_x_11:
[----:B------:R-:W-:-:S11]  /*2f30*/  DADD R12, R14, R14 ;  /* 0x000000000e0c7229 */ /* 0x000fd6000000000e */
.L_x_10:
[----:B------:R-:W-:Y:S05]  /*2f40*/  BSYNC.RECONVERGENT B1 ;  /* 0x0000000000017941 */ /* 0x000fea0003800200 */
.L_x_8:
[----:B------:R-:W-:Y:S02]  /*2f50*/  IMAD.MOV.U32 R18, RZ, RZ, R12 ;  /* 0x000000ffff127224 */ /* 0x000fe400078e000c */
[----:B------:R-:W-:Y:S02]  /*2f60*/  IMAD.MOV.U32 R19, RZ, RZ, R13 ;  /* 0x000000ffff137224 */ /* 0x000fe400078e000d */
[----:B------:R-:W-:Y:S02]  /*2f70*/  IMAD.MOV.U32 R12, RZ, RZ, R20 ;  /* 0x000000ffff0c7224 */ /* 0x000fe400078e0014 */
[----:B------:R-:W-:-:S04]  /*2f80*/  IMAD.MOV.U32 R13, RZ, RZ, 0x0 ;  /* 0x00000000ff0d7424 */ /* 0x000fc800078e00ff */
[----:B------:R-:W-:Y:S05]  /*2f90*/  RET.REL.NODEC R12 `(_Z5sobeliiiPhS_Pi) ;  /* 0xffffffd00c187950 */ /* 0x000fea0003c3ffff */
.L_x_12:
[----:B------:R-:W-:-:S00]  /*2fa0*/  BRA `(.L_x_12) ;  /* 0xfffffffc00fc7947 */ /* 0x000fc0000383ffff */
[----:B------:R-:W-:-:S00]  /*2fb0*/  NOP ;  /* 0x0000000000007918 */ /* 0x000fc00000000000 */
        /* <DEDUP_REMOVED lines=12> */
.L_x_13:


//--------------------- .nv.shared._Z5sobeliiiPhS_Pi --------------------------
	.section	.nv.shared._Z5sobeliiiPhS_Pi,"aw",@nobits
	.sectionflags	@""
	.align	16
	.zero		1024


//--------------------- .nv.shared.reserved.0     --------------------------
	.section	.nv.shared.reserved.0,"aw",@nobits
	.weak		__nv_reservedSMEM_offset_0_alias
	.size		__nv_reservedSMEM_offset_0_alias, 0, 64
	.other		__nv_reservedSMEM_offset_0_alias,@"STO_CUDA_RESERVED_SHARED STV_DEFAULT"
__nv_reservedSMEM_offset_0_alias:
	.zero		0
	.zero		64


//--------------------- .nv.constant0._Z5sobeliiiPhS_Pi --------------------------
	.section	.nv.constant0._Z5sobeliiiPhS_Pi,"a",@progbits
	.sectionflags	@""
	.align	4
.nv.constant0._Z5sobeliiiPhS_Pi:
	.zero		936


//--------------------- SYMBOLS --------------------------

	.type		.nv.reservedSmem.offset0,@object
	.size		.nv.reservedSmem.offset0,0x4
	.type		.nv.reservedSmem.cap,@object
	.size		.nv.reservedSmem.cap,0x4
